	.target	sm_90a

	.elftype	@"ET_EXEC"


//--------------------- .note.nv.tkinfo           --------------------------
	.section	.note.nv.tkinfo,"",@"SHT_NOTE"
	.sectionflags	@"SHF_NOTE_NV_TKINFO"
	.tkinfo
        /*0018*/ 	.word	0x00000002
        /*0030*/ 	.string	""
        /*0030*/ 	.string	"ptxas"
        /*0030*/ 	.string	"Cuda compilation tools, release 13.0, V13.0.88"
        /*0030*/ 	.string	"Build cuda_13.0.r13.0/compiler.36424714_0"
        /*0030*/ 	.string	"-arch sm_90a -m 64 "



//--------------------- .note.nv.cuinfo           --------------------------
	.section	.note.nv.cuinfo,"",@"SHT_NOTE"
	.sectionflags	@"SHF_NOTE_NV_CUINFO"
        /*0018*/ 	.short	0x0002
        /*001a*/ 	.short	0x005a
        /*001c*/ 	.short	0x0082
	.zero		2


//--------------------- .nv.info                  --------------------------
	.section	.nv.info,"",@"SHT_CUDA_INFO"
	.align	4


	//----- nvinfo : EIATTR_REGCOUNT
	.align		4
        /*0000*/ 	.byte	0x04, 0x2f
        /*0002*/ 	.short	(.L_12 - .L_11)
	.align		4
.L_11:
        /*0004*/ 	.word	index@(_ZN7cutlass13device_kernelINS_4gemm6kernel13GemmUniversalIN4cute5tupleIJiiiiEEENS1_10collective13CollectiveMmaINS1_37MainloopSm90TmaGmmaWarpSpecializedFP8ILi14ENS5_IJNS4_1CILi4EEESB_NSA_ILi1EEEEEENS1_35KernelTmaWarpSpecializedCooperativeEEENS5_IJNSA_ILi256EEESG_NSA_ILi32EEEEEENS_12float_e5m2_tENS5_IJlSC_lEEESJ_SK_NS4_8TiledMMAINS4_8MMA_AtomIJNS4_4SM904GMMA31MMA_64x256x32_F32E5M2E5M2_SS_TNILNSO_7ScaleInE1ELSQ_1EEEEEENS4_6LayoutINS5_IJNSA_ILi2EEESC_SC_EEENS5_IJSC_NSA_ILi0EEESW_EEEEENS5_IJNS4_10UnderscoreESZ_SZ_EEEEENS4_23SM90_TMA_LOAD_MULTICASTENS4_14ComposedLayoutINS4_7SwizzleILi1ELi4ELi3EEENS4_18smem_ptr_flag_bitsILi8EEENST_INS5_IJNSA_ILi8EEESH_EEENS5_IJSH_SC_EEEEEEEvNS4_8identityES12_S1C_vS1D_EENS_8epilogue10collective6detail29Sm90TmaWarpSpecializedAdapterINS1G_15DefaultEpilogueISJ_SK_SK_NS1F_6thread17LinearCombinationISJ_Li1EffLNS1K_9ScaleType4KindE0ELNS_15FloatRoundStyleE2ESJ_EENS1_15EpilogueDefaultEEEEEvvEEEEvNT_6ParamsE)
        /*0008*/ 	.word	0x000000a8


	//----- nvinfo : EIATTR_FRAME_SIZE
	.align		4
.L_12:
        /*000c*/ 	.byte	0x04, 0x11
        /*000e*/ 	.short	(.L_14 - .L_13)
	.align		4
.L_13:
        /*0010*/ 	.word	index@(_ZN7cutlass13device_kernelINS_4gemm6kernel13GemmUniversalIN4cute5tupleIJiiiiEEENS1_10collective13CollectiveMmaINS1_37MainloopSm90TmaGmmaWarpSpecializedFP8ILi14ENS5_IJNS4_1CILi4EEESB_NSA_ILi1EEEEEENS1_35KernelTmaWarpSpecializedCooperativeEEENS5_IJNSA_ILi256EEESG_NSA_ILi32EEEEEENS_12float_e5m2_tENS5_IJlSC_lEEESJ_SK_NS4_8TiledMMAINS4_8MMA_AtomIJNS4_4SM904GMMA31MMA_64x256x32_F32E5M2E5M2_SS_TNILNSO_7ScaleInE1ELSQ_1EEEEEENS4_6LayoutINS5_IJNSA_ILi2EEESC_SC_EEENS5_IJSC_NSA_ILi0EEESW_EEEEENS5_IJNS4_10UnderscoreESZ_SZ_EEEEENS4_23SM90_TMA_LOAD_MULTICASTENS4_14ComposedLayoutINS4_7SwizzleILi1ELi4ELi3EEENS4_18smem_ptr_flag_bitsILi8EEENST_INS5_IJNSA_ILi8EEESH_EEENS5_IJSH_SC_EEEEEEEvNS4_8identityES12_S1C_vS1D_EENS_8epilogue10collective6detail29Sm90TmaWarpSpecializedAdapterINS1G_15DefaultEpilogueISJ_SK_SK_NS1F_6thread17LinearCombinationISJ_Li1EffLNS1K_9ScaleType4KindE0ELNS_15FloatRoundStyleE2ESJ_EENS1_15EpilogueDefaultEEEEEvvEEEEvNT_6ParamsE)
        /*0014*/ 	.word	0x00000678


	//----- nvinfo : EIATTR_MIN_STACK_SIZE
	.align		4
.L_14:
        /*0018*/ 	.byte	0x04, 0x12
        /*001a*/ 	.short	(.L_16 - .L_15)
	.align		4
.L_15:
        /*001c*/ 	.word	index@(_ZN7cutlass13device_kernelINS_4gemm6kernel13GemmUniversalIN4cute5tupleIJiiiiEEENS1_10collective13CollectiveMmaINS1_37MainloopSm90TmaGmmaWarpSpecializedFP8ILi14ENS5_IJNS4_1CILi4EEESB_NSA_ILi1EEEEEENS1_35KernelTmaWarpSpecializedCooperativeEEENS5_IJNSA_ILi256EEESG_NSA_ILi32EEEEEENS_12float_e5m2_tENS5_IJlSC_lEEESJ_SK_NS4_8TiledMMAINS4_8MMA_AtomIJNS4_4SM904GMMA31MMA_64x256x32_F32E5M2E5M2_SS_TNILNSO_7ScaleInE1ELSQ_1EEEEEENS4_6LayoutINS5_IJNSA_ILi2EEESC_SC_EEENS5_IJSC_NSA_ILi0EEESW_EEEEENS5_IJNS4_10UnderscoreESZ_SZ_EEEEENS4_23SM90_TMA_LOAD_MULTICASTENS4_14ComposedLayoutINS4_7SwizzleILi1ELi4ELi3EEENS4_18smem_ptr_flag_bitsILi8EEENST_INS5_IJNSA_ILi8EEESH_EEENS5_IJSH_SC_EEEEEEEvNS4_8identityES12_S1C_vS1D_EENS_8epilogue10collective6detail29Sm90TmaWarpSpecializedAdapterINS1G_15DefaultEpilogueISJ_SK_SK_NS1F_6thread17LinearCombinationISJ_Li1EffLNS1K_9ScaleType4KindE0ELNS_15FloatRoundStyleE2ESJ_EENS1_15EpilogueDefaultEEEEEvvEEEEvNT_6ParamsE)
        /*0020*/ 	.word	0x00000678
.L_16:


//--------------------- .nv.compat                --------------------------
	.section	.nv.compat,"",@"SHT_CUDA_COMPAT_INFO"
	.align	4
        /*0000*/ 	.byte	0x02, 0x09, 0x01, 0x00, 0x02, 0x02, 0x04, 0x00, 0x02, 0x05, 0x05, 0x00, 0x03, 0x07, 0x01, 0x01
        /*0010*/ 	.byte	0x02, 0x03, 0x01, 0x00, 0x02, 0x06, 0x01, 0x00, 0x04, 0x0b, 0x08, 0x00, 0x00, 0x00, 0x00, 0x00
        /*0020*/ 	.byte	0x00, 0x00, 0x00, 0x00


//--------------------- .nv.info._ZN7cutlass13device_kernelINS_4gemm6kernel13GemmUniversalIN4cute5tupleIJiiiiEEENS1_10collective13CollectiveMmaINS1_37MainloopSm90TmaGmmaWarpSpecializedFP8ILi14ENS5_IJNS4_1CILi4EEESB_NSA_ILi1EEEEEENS1_35KernelTmaWarpSpecializedCooperativeEEENS5_IJNSA_ILi256EEESG_NSA_ILi32EEEEEENS_12float_e5m2_tENS5_IJlSC_lEEESJ_SK_NS4_8TiledMMAINS4_8MMA_AtomIJNS4_4SM904GMMA31MMA_64x256x32_F32E5M2E5M2_SS_TNILNSO_7ScaleInE1ELSQ_1EEEEEENS4_6LayoutINS5_IJNSA_ILi2EEESC_SC_EEENS5_IJSC_NSA_ILi0EEESW_EEEEENS5_IJNS4_10UnderscoreESZ_SZ_EEEEENS4_23SM90_TMA_LOAD_MULTICASTENS4_14ComposedLayoutINS4_7SwizzleILi1ELi4ELi3EEENS4_18smem_ptr_flag_bitsILi8EEENST_INS5_IJNSA_ILi8EEESH_EEENS5_IJSH_SC_EEEEEEEvNS4_8identityES12_S1C_vS1D_EENS_8epilogue10collective6detail29Sm90TmaWarpSpecializedAdapterINS1G_15DefaultEpilogueISJ_SK_SK_NS1F_6thread17LinearCombinationISJ_Li1EffLNS1K_9ScaleType4KindE0ELNS_15FloatRoundStyleE2ESJ_EENS1_15EpilogueDefaultEEEEEvvEEEEvNT_6ParamsE --------------------------
	.section	.nv.info._ZN7cutlass13device_kernelINS_4gemm6kernel13GemmUniversalIN4cute5tupleIJiiiiEEENS1_10collective13CollectiveMmaINS1_37MainloopSm90TmaGmmaWarpSpecializedFP8ILi14ENS5_IJNS4_1CILi4EEESB_NSA_ILi1EEEEEENS1_35KernelTmaWarpSpecializedCooperativeEEENS5_IJNSA_ILi256EEESG_NSA_ILi32EEEEEENS_12float_e5m2_tENS5_IJlSC_lEEESJ_SK_NS4_8TiledMMAINS4_8MMA_AtomIJNS4_4SM904GMMA31MMA_64x256x32_F32E5M2E5M2_SS_TNILNSO_7ScaleInE1ELSQ_1EEEEEENS4_6LayoutINS5_IJNSA_ILi2EEESC_SC_EEENS5_IJSC_NSA_ILi0EEESW_EEEEENS5_IJNS4_10UnderscoreESZ_SZ_EEEEENS4_23SM90_TMA_LOAD_MULTICASTENS4_14ComposedLayoutINS4_7SwizzleILi1ELi4ELi3EEENS4_18smem_ptr_flag_bitsILi8EEENST_INS5_IJNSA_ILi8EEESH_EEENS5_IJSH_SC_EEEEEEEvNS4_8identityES12_S1C_vS1D_EENS_8epilogue10collective6detail29Sm90TmaWarpSpecializedAdapterINS1G_15DefaultEpilogueISJ_SK_SK_NS1F_6thread17LinearCombinationISJ_Li1EffLNS1K_9ScaleType4KindE0ELNS_15FloatRoundStyleE2ESJ_EENS1_15EpilogueDefaultEEEEEvvEEEEvNT_6ParamsE,"",@"SHT_CUDA_INFO"
	.sectionflags	@""
	.align	4


	//----- nvinfo : EIATTR_CUDA_API_VERSION
	.align		4
        /*0000*/ 	.byte	0x04, 0x37
        /*0002*/ 	.short	(.L_18 - .L_17)
.L_17:
        /*0004*/ 	.word	0x00000082


	//----- nvinfo : EIATTR_KPARAM_INFO
	.align		4
.L_18:
        /*0008*/ 	.byte	0x04, 0x17
        /*000a*/ 	.short	(.L_20 - .L_19)
.L_19:
        /*000c*/ 	.word	0x00000000
        /*0010*/ 	.short	0x0000
        /*0012*/ 	.short	0x0070
        /*0014*/ 	.byte	0x00, 0xf0, 0x01, 0x10


	//----- nvinfo : EIATTR_SPARSE_MMA_MASK
	.align		4
.L_20:
        /*0018*/ 	.byte	0x03, 0x50
        /*001a*/ 	.short	0x0000


	//----- nvinfo : EIATTR_MAXREG_COUNT
	.align		4
        /*001c*/ 	.byte	0x03, 0x1b
        /*001e*/ 	.short	0x00a8


	//----- nvinfo : EIATTR_NUM_BARRIERS
	.align		4
        /*0020*/ 	.byte	0x02, 0x4c
        /*0022*/ 	.byte	0x01
	.zero		1


	//----- nvinfo : EIATTR_ANNOTATIONS
	.align		4
        /*0024*/ 	.byte	0x04, 0x55
        /*0026*/ 	.short	(.L_22 - .L_21)


	//   ....[0]....
.L_21:
        /*0028*/ 	.word	0x00000001
        /*002c*/ 	.byte	0xa0, 0x08, 0x00, 0x00, 0x01, 0x00, 0x00, 0x00, 0x90, 0x09, 0x00, 0x00, 0x01, 0x00, 0x00, 0x00
        /* <DEDUP_REMOVED lines=1356> */
        /*54fc*/ 	.byte	0xc0, 0x3e, 0x02, 0x00


	//----- nvinfo : EIATTR_MERCURY_ISA_VERSION
	.align		4
.L_22:
        /*5500*/ 	.byte	0x03, 0x5f
        /*5502*/ 	.short	0x0101


	//----- nvinfo : EIATTR_INT_WARP_WIDE_INSTR_OFFSETS
	.align		4
        /*5504*/ 	.byte	0x04, 0x31
        /*5506*/ 	.short	(.L_24 - .L_23)


	//   ....[0]....
.L_23:
        /*5508*/ 	.word	0x000006e0


	//   ....[1]....
        /*550c*/ 	.word	0x000006f0


	//   ....[2]....
        /*5510*/ 	.word	0x00000870


	//----- nvinfo : EIATTR_COOP_GROUP_MASK_REGIDS
	.align		4
.L_24:
        /*5514*/ 	.byte	0x04, 0x29
        /*5516*/ 	.short	(.L_26 - .L_25)


	//   ....[0]....
.L_25:
        /*5518*/ 	.word	0xffffffff


	//   ....[1]....
        /*551c*/ 	.word	0xffffffff


	//   ....[2]....
        /*5520*/ 	.word	0xffffffff


	//   ....[3]....
        /*5524*/ 	.word	0xffffffff


	//   ....[4]....
        /*5528*/ 	.word	0xffffffff


	//   ....[5]....
        /*552c*/ 	.word	0xffffffff


	//----- nvinfo : EIATTR_COOP_GROUP_INSTR_OFFSETS
	.align		4
.L_26:
        /*5530*/ 	.byte	0x04, 0x28
        /*5532*/ 	.short	(.L_28 - .L_27)


	//   ....[0]....
.L_27:
        /*5534*/ 	.word	0x00000070


	//   ....[1]....
        /*5538*/ 	.word	0x00000080


	//   ....[2]....
        /*553c*/ 	.word	0x000001a0


	//   ....[3]....
        /*5540*/ 	.word	0x00000540


	//   ....[4]....
        /*5544*/ 	.word	0x000009d0


	//   ....[5]....
        /*5548*/ 	.word	0x00002b10


	//----- nvinfo : EIATTR_REG_RECONFIG
	.align		4
.L_28:
        /*554c*/ 	.byte	0x01, 0x54
	.zero		2


	//----- nvinfo : EIATTR_MBARRIER_INSTR_OFFSETS
	.align		4
        /*5550*/ 	.byte	0x04, 0x39
        /*5552*/ 	.short	(.L_30 - .L_29)


	//   ....[0]....
.L_29:
        /*5554*/ 	.word	0x00000360
        /*5558*/ 	.word	0x000000ff
        /*555c*/ 	.word	0x00000000
        /*5560*/ 	.short	0x0100
        /*5562*/ 	.byte	0x09
	.zero		1


	//   ....[1]....
        /*5564*/ 	.word	0x00000370
        /*5568*/ 	.word	0x000000ff
        /*556c*/ 	.word	0x00000070
        /*5570*/ 	.short	0x0100
        /*5572*/ 	.byte	0x09
	.zero		1


	//   ....[2]....
        /*5574*/ 	.word	0x00000380
        /*5578*/ 	.word	0x000000ff
        /*557c*/ 	.word	0x00000008
        /*5580*/ 	.short	0x0100
        /*5582*/ 	.byte	0x09
	.zero		1


	//   ....[3]....
        /*5584*/ 	.word	0x00000390
        /*5588*/ 	.word	0x000000ff
        /*558c*/ 	.word	0x00000078
        /*5590*/ 	.short	0x0100
        /*5592*/ 	.byte	0x09
	.zero		1


	//   ....[4]....
        /*5594*/ 	.word	0x000003a0
        /*5598*/ 	.word	0x000000ff
        /*559c*/ 	.word	0x00000010
        /*55a0*/ 	.short	0x0100
        /*55a2*/ 	.byte	0x09
	.zero		1


	//   ....[5]....
        /*55a4*/ 	.word	0x000003b0
        /*55a8*/ 	.word	0x000000ff
        /*55ac*/ 	.word	0x00000080
        /*55b0*/ 	.short	0x0100
        /*55b2*/ 	.byte	0x09
	.zero		1


	//   ....[6]....
        /*55b4*/ 	.word	0x000003c0
        /*55b8*/ 	.word	0x000000ff
        /*55bc*/ 	.word	0x00000018
        /*55c0*/ 	.short	0x0100
        /*55c2*/ 	.byte	0x09
	.zero		1


	//   ....[7]....
        /*55c4*/ 	.word	0x000003d0
        /*55c8*/ 	.word	0x000000ff
        /*55cc*/ 	.word	0x00000088
        /*55d0*/ 	.short	0x0100
        /*55d2*/ 	.byte	0x09
	.zero		1


	//   ....[8]....
        /*55d4*/ 	.word	0x000003e0
        /*55d8*/ 	.word	0x000000ff
        /*55dc*/ 	.word	0x00000020
        /*55e0*/ 	.short	0x0100
        /*55e2*/ 	.byte	0x09
	.zero		1


	//   ....[9]....
        /*55e4*/ 	.word	0x000003f0
        /*55e8*/ 	.word	0x000000ff
        /*55ec*/ 	.word	0x00000090
        /*55f0*/ 	.short	0x0100
        /*55f2*/ 	.byte	0x09
	.zero		1


	//   ....[10]....
        /*55f4*/ 	.word	0x00000400
        /*55f8*/ 	.word	0x000000ff
        /*55fc*/ 	.word	0x00000028
        /*5600*/ 	.short	0x0100
        /*5602*/ 	.byte	0x09
	.zero		1


	//   ....[11]....
        /*5604*/ 	.word	0x00000410
        /*5608*/ 	.word	0x000000ff
        /*560c*/ 	.word	0x00000098
        /*5610*/ 	.short	0x0100
        /*5612*/ 	.byte	0x09
	.zero		1


	//   ....[12]....
        /*5614*/ 	.word	0x00000420
        /*5618*/ 	.word	0x000000ff
        /*561c*/ 	.word	0x00000030
        /*5620*/ 	.short	0x0100
        /*5622*/ 	.byte	0x09
	.zero		1


	//   ....[13]....
        /*5624*/ 	.word	0x00000430
        /*5628*/ 	.word	0x000000ff
        /*562c*/ 	.word	0x000000a0
        /*5630*/ 	.short	0x0100
        /*5632*/ 	.byte	0x09
	.zero		1


	//   ....[14]....
        /*5634*/ 	.word	0x00000440
        /*5638*/ 	.word	0x000000ff
        /*563c*/ 	.word	0x00000038
        /*5640*/ 	.short	0x0100
        /*5642*/ 	.byte	0x09
	.zero		1


	//   ....[15]....
        /*5644*/ 	.word	0x00000450
        /*5648*/ 	.word	0x000000ff
        /*564c*/ 	.word	0x000000a8
        /*5650*/ 	.short	0x0100
        /*5652*/ 	.byte	0x09
	.zero		1


	//   ....[16]....
        /*5654*/ 	.word	0x00000460
        /*5658*/ 	.word	0x000000ff
        /*565c*/ 	.word	0x00000040
        /*5660*/ 	.short	0x0100
        /*5662*/ 	.byte	0x09
	.zero		1


	//   ....[17]....
        /*5664*/ 	.word	0x00000470
        /*5668*/ 	.word	0x000000ff
        /*566c*/ 	.word	0x000000b0
        /*5670*/ 	.short	0x0100
        /*5672*/ 	.byte	0x09
	.zero		1


	//   ....[18]....
        /*5674*/ 	.word	0x00000480
        /*5678*/ 	.word	0x000000ff
        /*567c*/ 	.word	0x00000048
        /*5680*/ 	.short	0x0100
        /*5682*/ 	.byte	0x09
	.zero		1


	//   ....[19]....
        /*5684*/ 	.word	0x00000490
        /*5688*/ 	.word	0x000000ff
        /*568c*/ 	.word	0x000000b8
        /*5690*/ 	.short	0x0100
        /*5692*/ 	.byte	0x09
	.zero		1


	//   ....[20]....
        /*5694*/ 	.word	0x000004a0
        /*5698*/ 	.word	0x000000ff
        /*569c*/ 	.word	0x00000050
        /*56a0*/ 	.short	0x0100
        /*56a2*/ 	.byte	0x09
	.zero		1


	//   ....[21]....
        /*56a4*/ 	.word	0x000004b0
        /*56a8*/ 	.word	0x000000ff
        /*56ac*/ 	.word	0x000000c0
        /*56b0*/ 	.short	0x0100
        /*56b2*/ 	.byte	0x09
	.zero		1


	//   ....[22]....
        /*56b4*/ 	.word	0x000004c0
        /*56b8*/ 	.word	0x000000ff
        /*56bc*/ 	.word	0x00000058
        /*56c0*/ 	.short	0x0100
        /*56c2*/ 	.byte	0x09
	.zero		1


	//   ....[23]....
        /*56c4*/ 	.word	0x000004d0
        /*56c8*/ 	.word	0x000000ff
        /*56cc*/ 	.word	0x000000c8
        /*56d0*/ 	.short	0x0100
        /*56d2*/ 	.byte	0x09
	.zero		1


	//   ....[24]....
        /*56d4*/ 	.word	0x000004e0
        /*56d8*/ 	.word	0x000000ff
        /*56dc*/ 	.word	0x00000060
        /*56e0*/ 	.short	0x0100
        /*56e2*/ 	.byte	0x09
	.zero		1


	//   ....[25]....
        /*56e4*/ 	.word	0x000004f0
        /*56e8*/ 	.word	0x000000ff
        /*56ec*/ 	.word	0x000000d0
        /*56f0*/ 	.short	0x0100
        /*56f2*/ 	.byte	0x09
	.zero		1


	//   ....[26]....
        /*56f4*/ 	.word	0x00000500
        /*56f8*/ 	.word	0x000000ff
        /*56fc*/ 	.word	0x00000068
        /*5700*/ 	.short	0x0100
        /*5702*/ 	.byte	0x09
	.zero		1


	//   ....[27]....
        /*5704*/ 	.word	0x00000510
        /*5708*/ 	.word	0x000000ff
        /*570c*/ 	.word	0x000000d8
        /*5710*/ 	.short	0x0100
        /*5712*/ 	.byte	0x09
	.zero		1


	//   ....[28]....
        /*5714*/ 	.word	0x000008f0
        /*5718*/ 	.word	0x000000ff
        /*571c*/ 	.word	0x000000f0
        /*5720*/ 	.short	0x0100
        /*5722*/ 	.byte	0x06
	.zero		1


	//   ....[29]....
        /*5724*/ 	.word	0x00000950
        /*5728*/ 	.word	0x000000ff
        /*572c*/ 	.word	0x000000f8
        /*5730*/ 	.short	0x0100
        /*5732*/ 	.byte	0x06
	.zero		1


	//   ....[30]....
        /*5734*/ 	.word	0x00002f20
        /*5738*/ 	.word	0x000000ff
        /*573c*/ 	.word	0x00000000
        /*5740*/ 	.short	0x010a
        /*5742*/ 	.byte	0x07
	.zero		1


	//   ....[31]....
        /*5744*/ 	.word	0x00002f80
        /*5748*/ 	.word	0x000000ff
        /*574c*/ 	.word	0x00000000
        /*5750*/ 	.short	0x010a
        /*5752*/ 	.byte	0x07
	.zero		1


	//   ....[32]....
        /*5754*/ 	.word	0x00006740
        /*5758*/ 	.word	0x000000ff
        /*575c*/ 	.word	0x00000000
        /*5760*/ 	.short	0x010a
        /*5762*/ 	.byte	0x0f
	.zero		1


	//   ....[33]....
        /*5764*/ 	.word	0x00006780
        /*5768*/ 	.word	0x000000ff
        /*576c*/ 	.word	0x00000000
        /*5770*/ 	.short	0x010a
        /*5772*/ 	.byte	0x0f
	.zero		1


	//   ....[34]....
        /*5774*/ 	.word	0x0000b430
        /*5778*/ 	.word	0x00000003
        /*577c*/ 	.word	0x00000000
        /*5780*/ 	.short	0x0101
        /*5782*/ 	.byte	0x3f
	.zero		1


	//   ....[35]....
        /*5784*/ 	.word	0x0000ef40
        /*5788*/ 	.word	0x00000000
        /*578c*/ 	.word	0x00000000
        /*5790*/ 	.short	0x0101
        /*5792*/ 	.byte	0x3f
	.zero		1


	//   ....[36]....
        /*5794*/ 	.word	0x00022b10
        /*5798*/ 	.word	0x0000000c
        /*579c*/ 	.word	0x00000070
        /*57a0*/ 	.short	0x010a
        /*57a2*/ 	.byte	0x3f
	.zero		1


	//   ....[37]....
        /*57a4*/ 	.word	0x00022ea0
        /*57a8*/ 	.word	0x00000002
        /*57ac*/ 	.word	0x000000f8
        /*57b0*/ 	.short	0x0101
        /*57b2*/ 	.byte	0x3f
	.zero		1


	//   ....[38]....
        /*57b4*/ 	.word	0x00023660
        /*57b8*/ 	.word	0x00000003
        /*57bc*/ 	.word	0x00000000
        /*57c0*/ 	.short	0x010a
        /*57c2*/ 	.byte	0x3f
	.zero		1


	//   ....[39]....
        /*57c4*/ 	.word	0x000236f0
        /*57c8*/ 	.word	0x00000003
        /*57cc*/ 	.word	0x00000000
        /*57d0*/ 	.short	0x010a
        /*57d2*/ 	.byte	0x3f
	.zero		1


	//   ....[40]....
        /*57d4*/ 	.word	0x00023780
        /*57d8*/ 	.word	0x00000003
        /*57dc*/ 	.word	0x00000000
        /*57e0*/ 	.short	0x010a
        /*57e2*/ 	.byte	0x3f
	.zero		1


	//   ....[41]....
        /*57e4*/ 	.word	0x00023810
        /*57e8*/ 	.word	0x00000003
        /*57ec*/ 	.word	0x00000000
        /*57f0*/ 	.short	0x010a
        /*57f2*/ 	.byte	0x3f
	.zero		1


	//   ....[42]....
        /*57f4*/ 	.word	0x000238a0
        /*57f8*/ 	.word	0x00000003
        /*57fc*/ 	.word	0x00000000
        /*5800*/ 	.short	0x010a
        /*5802*/ 	.byte	0x3f
	.zero		1


	//   ....[43]....
        /*5804*/ 	.word	0x00023930
        /*5808*/ 	.word	0x00000003
        /*580c*/ 	.word	0x00000000
        /*5810*/ 	.short	0x010a
        /*5812*/ 	.byte	0x3f
	.zero		1


	//   ....[44]....
        /*5814*/ 	.word	0x000239c0
        /*5818*/ 	.word	0x00000003
        /*581c*/ 	.word	0x00000000
        /*5820*/ 	.short	0x010a
        /*5822*/ 	.byte	0x3f
	.zero		1


	//   ....[45]....
        /*5824*/ 	.word	0x00023a50
        /*5828*/ 	.word	0x00000003
        /*582c*/ 	.word	0x00000000
        /*5830*/ 	.short	0x010a
        /*5832*/ 	.byte	0x3f
	.zero		1


	//   ....[46]....
        /*5834*/ 	.word	0x00023ae0
        /*5838*/ 	.word	0x00000003
        /*583c*/ 	.word	0x00000000
        /*5840*/ 	.short	0x010a
        /*5842*/ 	.byte	0x3f
	.zero		1


	//   ....[47]....
        /*5844*/ 	.word	0x00023b70
        /*5848*/ 	.word	0x00000003
        /*584c*/ 	.word	0x00000000
        /*5850*/ 	.short	0x010a
        /*5852*/ 	.byte	0x3f
	.zero		1


	//   ....[48]....
        /*5854*/ 	.word	0x00023c00
        /*5858*/ 	.word	0x00000003
        /*585c*/ 	.word	0x00000000
        /*5860*/ 	.short	0x010a
        /*5862*/ 	.byte	0x3f
	.zero		1


	//   ....[49]....
        /*5864*/ 	.word	0x00023c90
        /*5868*/ 	.word	0x00000003
        /*586c*/ 	.word	0x00000000
        /*5870*/ 	.short	0x010a
        /*5872*/ 	.byte	0x3f
	.zero		1


	//   ....[50]....
        /*5874*/ 	.word	0x00023d20
        /*5878*/ 	.word	0x00000003
        /*587c*/ 	.word	0x00000000
        /*5880*/ 	.short	0x010a
        /*5882*/ 	.byte	0x3f
	.zero		1


	//   ....[51]....
        /*5884*/ 	.word	0x00023db0
        /*5888*/ 	.word	0x00000003
        /*588c*/ 	.word	0x00000000
        /*5890*/ 	.short	0x010a
        /*5892*/ 	.byte	0x3f
	.zero		1


	//   ....[52]....
        /*5894*/ 	.word	0x00023e20
        /*5898*/ 	.word	0x00000003
        /*589c*/ 	.word	0x00000000
        /*58a0*/ 	.short	0x010a
        /*58a2*/ 	.byte	0x3f
	.zero		1


	//   ....[53]....
        /*58a4*/ 	.word	0x00023e90
        /*58a8*/ 	.word	0x00000000
        /*58ac*/ 	.word	0x00000000
        /*58b0*/ 	.short	0x010a
        /*58b2*/ 	.byte	0x3f
	.zero		1


	//   ....[54]....
        /*58b4*/ 	.word	0x00023f70
        /*58b8*/ 	.word	0x0000000c
        /*58bc*/ 	.word	0x00000070
        /*58c0*/ 	.short	0x010a
        /*58c2*/ 	.byte	0x3f
	.zero		1


	//   ....[55]....
        /*58c4*/ 	.word	0x00024040
        /*58c8*/ 	.word	0x00000003
        /*58cc*/ 	.word	0x00000000
        /*58d0*/ 	.short	0x010a
        /*58d2*/ 	.byte	0x3f
	.zero		1


	//   ....[56]....
        /*58d4*/ 	.word	0x00024090
        /*58d8*/ 	.word	0x00000003
        /*58dc*/ 	.word	0x00000000
        /*58e0*/ 	.short	0x010a
        /*58e2*/ 	.byte	0x3f
	.zero		1


	//   ....[57]....
        /*58e4*/ 	.word	0x000240e0
        /*58e8*/ 	.word	0x00000003
        /*58ec*/ 	.word	0x00000000
        /*58f0*/ 	.short	0x010a
        /*58f2*/ 	.byte	0x3f
	.zero		1


	//   ....[58]....
        /*58f4*/ 	.word	0x00024130
        /*58f8*/ 	.word	0x00000003
        /*58fc*/ 	.word	0x00000000
        /*5900*/ 	.short	0x010a
        /*5902*/ 	.byte	0x3f
	.zero		1


	//   ....[59]....
        /*5904*/ 	.word	0x00024180
        /*5908*/ 	.word	0x00000003
        /*590c*/ 	.word	0x00000000
        /*5910*/ 	.short	0x010a
        /*5912*/ 	.byte	0x3f
	.zero		1


	//   ....[60]....
        /*5914*/ 	.word	0x000241d0
        /*5918*/ 	.word	0x00000003
        /*591c*/ 	.word	0x00000000
        /*5920*/ 	.short	0x010a
        /*5922*/ 	.byte	0x3f
	.zero		1


	//   ....[61]....
        /*5924*/ 	.word	0x00024220
        /*5928*/ 	.word	0x00000003
        /*592c*/ 	.word	0x00000000
        /*5930*/ 	.short	0x010a
        /*5932*/ 	.byte	0x3f
	.zero		1


	//   ....[62]....
        /*5934*/ 	.word	0x00024270
        /*5938*/ 	.word	0x00000003
        /*593c*/ 	.word	0x00000000
        /*5940*/ 	.short	0x010a
        /*5942*/ 	.byte	0x3f
	.zero		1


	//   ....[63]....
        /*5944*/ 	.word	0x000242c0
        /*5948*/ 	.word	0x00000003
        /*594c*/ 	.word	0x00000000
        /*5950*/ 	.short	0x010a
        /*5952*/ 	.byte	0x3f
	.zero		1


	//   ....[64]....
        /*5954*/ 	.word	0x00024310
        /*5958*/ 	.word	0x00000003
        /*595c*/ 	.word	0x00000000
        /*5960*/ 	.short	0x010a
        /*5962*/ 	.byte	0x3f
	.zero		1


	//   ....[65]....
        /*5964*/ 	.word	0x00024360
        /*5968*/ 	.word	0x00000003
        /*596c*/ 	.word	0x00000000
        /*5970*/ 	.short	0x010a
        /*5972*/ 	.byte	0x3f
	.zero		1


	//   ....[66]....
        /*5974*/ 	.word	0x000243b0
        /*5978*/ 	.word	0x00000003
        /*597c*/ 	.word	0x00000000
        /*5980*/ 	.short	0x010a
        /*5982*/ 	.byte	0x3f
	.zero		1


	//   ....[67]....
        /*5984*/ 	.word	0x00024400
        /*5988*/ 	.word	0x00000003
        /*598c*/ 	.word	0x00000000
        /*5990*/ 	.short	0x010a
        /*5992*/ 	.byte	0x3f
	.zero		1


	//----- nvinfo : EIATTR_NUM_MBARRIERS
	.align		4
.L_30:
        /*5994*/ 	.byte	0x03, 0x38
        /*5996*/ 	.short	0x001e


	//----- nvinfo : EIATTR_EXIT_INSTR_OFFSETS
	.align		4
        /*5998*/ 	.byte	0x04, 0x1c
        /*599a*/ 	.short	(.L_32 - .L_31)


	//   ....[0]....
.L_31:
        /*599c*/ 	.word	0x00000b60


	//   ....[1]....
        /*59a0*/ 	.word	0x00001400


	//   ....[2]....
        /*59a4*/ 	.word	0x000220e0


	//   ....[3]....
        /*59a8*/ 	.word	0x00022670


	//   ....[4]....
        /*59ac*/ 	.word	0x00023e00


	//----- nvinfo : EIATTR_MAX_THREADS
	.align		4
.L_32:
        /*59b0*/ 	.byte	0x04, 0x05
        /*59b2*/ 	.short	(.L_34 - .L_33)
.L_33:
        /*59b4*/ 	.word	0x00000180
        /*59b8*/ 	.word	0x00000001
        /*59bc*/ 	.word	0x00000001


	//----- nvinfo : EIATTR_CRS_STACK_SIZE
	.align		4
.L_34:
        /*59c0*/ 	.byte	0x04, 0x1e
        /*59c2*/ 	.short	(.L_36 - .L_35)
.L_35:
        /*59c4*/ 	.word	0x00000000


	//----- nvinfo : EIATTR_CBANK_PARAM_SIZE
	.align		4
.L_36:
        /*59c8*/ 	.byte	0x03, 0x19
        /*59ca*/ 	.short	0x0470


	//----- nvinfo : EIATTR_PARAM_CBANK
	.align		4
        /*59cc*/ 	.byte	0x04, 0x0a
        /*59ce*/ 	.short	(.L_38 - .L_37)
	.align		4
.L_37:
        /*59d0*/ 	.word	index@(.nv.constant0._ZN7cutlass13device_kernelINS_4gemm6kernel13GemmUniversalIN4cute5tupleIJiiiiEEENS1_10collective13CollectiveMmaINS1_37MainloopSm90TmaGmmaWarpSpecializedFP8ILi14ENS5_IJNS4_1CILi4EEESB_NSA_ILi1EEEEEENS1_35KernelTmaWarpSpecializedCooperativeEEENS5_IJNSA_ILi256EEESG_NSA_ILi32EEEEEENS_12float_e5m2_tENS5_IJlSC_lEEESJ_SK_NS4_8TiledMMAINS4_8MMA_AtomIJNS4_4SM904GMMA31MMA_64x256x32_F32E5M2E5M2_SS_TNILNSO_7ScaleInE1ELSQ_1EEEEEENS4_6LayoutINS5_IJNSA_ILi2EEESC_SC_EEENS5_IJSC_NSA_ILi0EEESW_EEEEENS5_IJNS4_10UnderscoreESZ_SZ_EEEEENS4_23SM90_TMA_LOAD_MULTICASTENS4_14ComposedLayoutINS4_7SwizzleILi1ELi4ELi3EEENS4_18smem_ptr_flag_bitsILi8EEENST_INS5_IJNSA_ILi8EEESH_EEENS5_IJSH_SC_EEEEEEEvNS4_8identityES12_S1C_vS1D_EENS_8epilogue10collective6detail29Sm90TmaWarpSpecializedAdapterINS1G_15DefaultEpilogueISJ_SK_SK_NS1F_6thread17LinearCombinationISJ_Li1EffLNS1K_9ScaleType4KindE0ELNS_15FloatRoundStyleE2ESJ_EENS1_15EpilogueDefaultEEEEEvvEEEEvNT_6ParamsE)
        /*59d4*/ 	.short	0x0210
        /*59d6*/ 	.short	0x0470


	//----- nvinfo : EIATTR_SW_WAR
	.align		4
.L_38:
        /*59d8*/ 	.byte	0x04, 0x36
        /*59da*/ 	.short	(.L_40 - .L_39)
.L_39:
        /*59dc*/ 	.word	0x00000008
.L_40:


//--------------------- .nv.callgraph             --------------------------
	.section	.nv.callgraph,"",@"SHT_CUDA_CALLGRAPH"
	.align	4
	.sectionentsize	8
	.align		4
        /*0000*/ 	.word	0x00000000
	.align		4
        /*0004*/ 	.word	0xffffffff
	.align		4
        /*0008*/ 	.word	0x00000000
	.align		4
        /*000c*/ 	.word	0xfffffffe
	.align		4
        /*0010*/ 	.word	0x00000000
	.align		4
        /*0014*/ 	.word	0xfffffffd
	.align		4
        /*0018*/ 	.word	0x00000000
	.align		4
        /*001c*/ 	.word	0xfffffffc


//--------------------- .nv.constant4             --------------------------
	.section	.nv.constant4,"a",@progbits
	.align	8
	.align		8
.nv.constant4:
        /*0000*/ 	.dword	_ZN40_INTERNAL_7eba5848_4_k_cu_f9277e41_262464cuda3std3__45__cpo5beginE
	.align		8
        /*0008*/ 	.dword	_ZN40_INTERNAL_7eba5848_4_k_cu_f9277e41_262464cuda3std3__45__cpo3endE
	.align		8
        /*0010*/ 	.dword	_ZN40_INTERNAL_7eba5848_4_k_cu_f9277e41_262464cuda3std3__45__cpo6cbeginE
	.align		8
        /*0018*/ 	.dword	_ZN40_INTERNAL_7eba5848_4_k_cu_f9277e41_262464cuda3std3__45__cpo4cendE
	.align		8
        /*0020*/ 	.dword	_ZN40_INTERNAL_7eba5848_4_k_cu_f9277e41_262464cuda3std3__442_GLOBAL__N__7eba5848_4_k_cu_f9277e41_262466ignoreE
	.align		8
        /*0028*/ 	.dword	_ZN40_INTERNAL_7eba5848_4_k_cu_f9277e41_262464cuda3std3__419piecewise_constructE
	.align		8
        /*0030*/ 	.dword	_ZN40_INTERNAL_7eba5848_4_k_cu_f9277e41_262464cuda3std3__48in_placeE
	.align		8
        /*0038*/ 	.dword	_ZN40_INTERNAL_7eba5848_4_k_cu_f9277e41_262464cuda3std6ranges3__45__cpo4swapE
	.align		8
        /*0040*/ 	.dword	_ZN40_INTERNAL_7eba5848_4_k_cu_f9277e41_262464cuda3std6ranges3__45__cpo9iter_moveE
	.align		8
        /*0048*/ 	.dword	_ZN40_INTERNAL_7eba5848_4_k_cu_f9277e41_262464cute7productE
	.align		8
        /*0050*/ 	.dword	_ZN40_INTERNAL_7eba5848_4_k_cu_f9277e41_262464cute1_E


//--------------------- .text._ZN7cutlass13device_kernelINS_4gemm6kernel13GemmUniversalIN4cute5tupleIJiiiiEEENS1_10collective13CollectiveMmaINS1_37MainloopSm90TmaGmmaWarpSpecializedFP8ILi14ENS5_IJNS4_1CILi4EEESB_NSA_ILi1EEEEEENS1_35KernelTmaWarpSpecializedCooperativeEEENS5_IJNSA_ILi256EEESG_NSA_ILi32EEEEEENS_12float_e5m2_tENS5_IJlSC_lEEESJ_SK_NS4_8TiledMMAINS4_8MMA_AtomIJNS4_4SM904GMMA31MMA_64x256x32_F32E5M2E5M2_SS_TNILNSO_7ScaleInE1ELSQ_1EEEEEENS4_6LayoutINS5_IJNSA_ILi2EEESC_SC_EEENS5_IJSC_NSA_ILi0EEESW_EEEEENS5_IJNS4_10UnderscoreESZ_SZ_EEEEENS4_23SM90_TMA_LOAD_MULTICASTENS4_14ComposedLayoutINS4_7SwizzleILi1ELi4ELi3EEENS4_18smem_ptr_flag_bitsILi8EEENST_INS5_IJNSA_ILi8EEESH_EEENS5_IJSH_SC_EEEEEEEvNS4_8identityES12_S1C_vS1D_EENS_8epilogue10collective6detail29Sm90TmaWarpSpecializedAdapterINS1G_15DefaultEpilogueISJ_SK_SK_NS1F_6thread17LinearCombinationISJ_Li1EffLNS1K_9ScaleType4KindE0ELNS_15FloatRoundStyleE2ESJ_EENS1_15EpilogueDefaultEEEEEvvEEEEvNT_6ParamsE --------------------------
	.section	.text._ZN7cutlass13device_kernelINS_4gemm6kernel13GemmUniversalIN4cute5tupleIJiiiiEEENS1_10collective13CollectiveMmaINS1_37MainloopSm90TmaGmmaWarpSpecializedFP8ILi14ENS5_IJNS4_1CILi4EEESB_NSA_ILi1EEEEEENS1_35KernelTmaWarpSpecializedCooperativeEEENS5_IJNSA_ILi256EEESG_NSA_ILi32EEEEEENS_12float_e5m2_tENS5_IJlSC_lEEESJ_SK_NS4_8TiledMMAINS4_8MMA_AtomIJNS4_4SM904GMMA31MMA_64x256x32_F32E5M2E5M2_SS_TNILNSO_7ScaleInE1ELSQ_1EEEEEENS4_6LayoutINS5_IJNSA_ILi2EEESC_SC_EEENS5_IJSC_NSA_ILi0EEESW_EEEEENS5_IJNS4_10UnderscoreESZ_SZ_EEEEENS4_23SM90_TMA_LOAD_MULTICASTENS4_14ComposedLayoutINS4_7SwizzleILi1ELi4ELi3EEENS4_18smem_ptr_flag_bitsILi8EEENST_INS5_IJNSA_ILi8EEESH_EEENS5_IJSH_SC_EEEEEEEvNS4_8identityES12_S1C_vS1D_EENS_8epilogue10collective6detail29Sm90TmaWarpSpecializedAdapterINS1G_15DefaultEpilogueISJ_SK_SK_NS1F_6thread17LinearCombinationISJ_Li1EffLNS1K_9ScaleType4KindE0ELNS_15FloatRoundStyleE2ESJ_EENS1_15EpilogueDefaultEEEEEvvEEEEvNT_6ParamsE,"ax",@progbits
	.align	128
.text._ZN7cutlass13device_kernelINS_4gemm6kernel13GemmUniversalIN4cute5tupleIJiiiiEEENS1_10collective13CollectiveMmaINS1_37MainloopSm90TmaGmmaWarpSpecializedFP8ILi14ENS5_IJNS4_1CILi4EEESB_NSA_ILi1EEEEEENS1_35KernelTmaWarpSpecializedCooperativeEEENS5_IJNSA_ILi256EEESG_NSA_ILi32EEEEEENS_12float_e5m2_tENS5_IJlSC_lEEESJ_SK_NS4_8TiledMMAINS4_8MMA_AtomIJNS4_4SM904GMMA31MMA_64x256x32_F32E5M2E5M2_SS_TNILNSO_7ScaleInE1ELSQ_1EEEEEENS4_6LayoutINS5_IJNSA_ILi2EEESC_SC_EEENS5_IJSC_NSA_ILi0EEESW_EEEEENS5_IJNS4_10UnderscoreESZ_SZ_EEEEENS4_23SM90_TMA_LOAD_MULTICASTENS4_14ComposedLayoutINS4_7SwizzleILi1ELi4ELi3EEENS4_18smem_ptr_flag_bitsILi8EEENST_INS5_IJNSA_ILi8EEESH_EEENS5_IJSH_SC_EEEEEEEvNS4_8identityES12_S1C_vS1D_EENS_8epilogue10collective6detail29Sm90TmaWarpSpecializedAdapterINS1G_15DefaultEpilogueISJ_SK_SK_NS1F_6thread17LinearCombinationISJ_Li1EffLNS1K_9ScaleType4KindE0ELNS_15FloatRoundStyleE2ESJ_EENS1_15EpilogueDefaultEEEEEvvEEEEvNT_6ParamsE:
        .type           _ZN7cutlass13device_kernelINS_4gemm6kernel13GemmUniversalIN4cute5tupleIJiiiiEEENS1_10collective13CollectiveMmaINS1_37MainloopSm90TmaGmmaWarpSpecializedFP8ILi14ENS5_IJNS4_1CILi4EEESB_NSA_ILi1EEEEEENS1_35KernelTmaWarpSpecializedCooperativeEEENS5_IJNSA_ILi256EEESG_NSA_ILi32EEEEEENS_12float_e5m2_tENS5_IJlSC_lEEESJ_SK_NS4_8TiledMMAINS4_8MMA_AtomIJNS4_4SM904GMMA31MMA_64x256x32_F32E5M2E5M2_SS_TNILNSO_7ScaleInE1ELSQ_1EEEEEENS4_6LayoutINS5_IJNSA_ILi2EEESC_SC_EEENS5_IJSC_NSA_ILi0EEESW_EEEEENS5_IJNS4_10UnderscoreESZ_SZ_EEEEENS4_23SM90_TMA_LOAD_MULTICASTENS4_14ComposedLayoutINS4_7SwizzleILi1ELi4ELi3EEENS4_18smem_ptr_flag_bitsILi8EEENST_INS5_IJNSA_ILi8EEESH_EEENS5_IJSH_SC_EEEEEEEvNS4_8identityES12_S1C_vS1D_EENS_8epilogue10collective6detail29Sm90TmaWarpSpecializedAdapterINS1G_15DefaultEpilogueISJ_SK_SK_NS1F_6thread17LinearCombinationISJ_Li1EffLNS1K_9ScaleType4KindE0ELNS_15FloatRoundStyleE2ESJ_EENS1_15EpilogueDefaultEEEEEvvEEEEvNT_6ParamsE,@function
        .size           _ZN7cutlass13device_kernelINS_4gemm6kernel13GemmUniversalIN4cute5tupleIJiiiiEEENS1_10collective13CollectiveMmaINS1_37MainloopSm90TmaGmmaWarpSpecializedFP8ILi14ENS5_IJNS4_1CILi4EEESB_NSA_ILi1EEEEEENS1_35KernelTmaWarpSpecializedCooperativeEEENS5_IJNSA_ILi256EEESG_NSA_ILi32EEEEEENS_12float_e5m2_tENS5_IJlSC_lEEESJ_SK_NS4_8TiledMMAINS4_8MMA_AtomIJNS4_4SM904GMMA31MMA_64x256x32_F32E5M2E5M2_SS_TNILNSO_7ScaleInE1ELSQ_1EEEEEENS4_6LayoutINS5_IJNSA_ILi2EEESC_SC_EEENS5_IJSC_NSA_ILi0EEESW_EEEEENS5_IJNS4_10UnderscoreESZ_SZ_EEEEENS4_23SM90_TMA_LOAD_MULTICASTENS4_14ComposedLayoutINS4_7SwizzleILi1ELi4ELi3EEENS4_18smem_ptr_flag_bitsILi8EEENST_INS5_IJNSA_ILi8EEESH_EEENS5_IJSH_SC_EEEEEEEvNS4_8identityES12_S1C_vS1D_EENS_8epilogue10collective6detail29Sm90TmaWarpSpecializedAdapterINS1G_15DefaultEpilogueISJ_SK_SK_NS1F_6thread17LinearCombinationISJ_Li1EffLNS1K_9ScaleType4KindE0ELNS_15FloatRoundStyleE2ESJ_EENS1_15EpilogueDefaultEEEEEvvEEEEvNT_6ParamsE,(.L_x_611 - _ZN7cutlass13device_kernelINS_4gemm6kernel13GemmUniversalIN4cute5tupleIJiiiiEEENS1_10collective13CollectiveMmaINS1_37MainloopSm90TmaGmmaWarpSpecializedFP8ILi14ENS5_IJNS4_1CILi4EEESB_NSA_ILi1EEEEEENS1_35KernelTmaWarpSpecializedCooperativeEEENS5_IJNSA_ILi256EEESG_NSA_ILi32EEEEEENS_12float_e5m2_tENS5_IJlSC_lEEESJ_SK_NS4_8TiledMMAINS4_8MMA_AtomIJNS4_4SM904GMMA31MMA_64x256x32_F32E5M2E5M2_SS_TNILNSO_7ScaleInE1ELSQ_1EEEEEENS4_6LayoutINS5_IJNSA_ILi2EEESC_SC_EEENS5_IJSC_NSA_ILi0EEESW_EEEEENS5_IJNS4_10UnderscoreESZ_SZ_EEEEENS4_23SM90_TMA_LOAD_MULTICASTENS4_14ComposedLayoutINS4_7SwizzleILi1ELi4ELi3EEENS4_18smem_ptr_flag_bitsILi8EEENST_INS5_IJNSA_ILi8EEESH_EEENS5_IJSH_SC_EEEEEEEvNS4_8identityES12_S1C_vS1D_EENS_8epilogue10collective6detail29Sm90TmaWarpSpecializedAdapterINS1G_15DefaultEpilogueISJ_SK_SK_NS1F_6thread17LinearCombinationISJ_Li1EffLNS1K_9ScaleType4KindE0ELNS_15FloatRoundStyleE2ESJ_EENS1_15EpilogueDefaultEEEEEvvEEEEvNT_6ParamsE)
        .other          _ZN7cutlass13device_kernelINS_4gemm6kernel13GemmUniversalIN4cute5tupleIJiiiiEEENS1_10collective13CollectiveMmaINS1_37MainloopSm90TmaGmmaWarpSpecializedFP8ILi14ENS5_IJNS4_1CILi4EEESB_NSA_ILi1EEEEEENS1_35KernelTmaWarpSpecializedCooperativeEEENS5_IJNSA_ILi256EEESG_NSA_ILi32EEEEEENS_12float_e5m2_tENS5_IJlSC_lEEESJ_SK_NS4_8TiledMMAINS4_8MMA_AtomIJNS4_4SM904GMMA31MMA_64x256x32_F32E5M2E5M2_SS_TNILNSO_7ScaleInE1ELSQ_1EEEEEENS4_6LayoutINS5_IJNSA_ILi2EEESC_SC_EEENS5_IJSC_NSA_ILi0EEESW_EEEEENS5_IJNS4_10UnderscoreESZ_SZ_EEEEENS4_23SM90_TMA_LOAD_MULTICASTENS4_14ComposedLayoutINS4_7SwizzleILi1ELi4ELi3EEENS4_18smem_ptr_flag_bitsILi8EEENST_INS5_IJNSA_ILi8EEESH_EEENS5_IJSH_SC_EEEEEEEvNS4_8identityES12_S1C_vS1D_EENS_8epilogue10collective6detail29Sm90TmaWarpSpecializedAdapterINS1G_15DefaultEpilogueISJ_SK_SK_NS1F_6thread17LinearCombinationISJ_Li1EffLNS1K_9ScaleType4KindE0ELNS_15FloatRoundStyleE2ESJ_EENS1_15EpilogueDefaultEEEEEvvEEEEvNT_6ParamsE,@"STO_CUDA_ENTRY STV_DEFAULT"
_ZN7cutlass13device_kernelINS_4gemm6kernel13GemmUniversalIN4cute5tupleIJiiiiEEENS1_10collective13CollectiveMmaINS1_37MainloopSm90TmaGmmaWarpSpecializedFP8ILi14ENS5_IJNS4_1CILi4EEESB_NSA_ILi1EEEEEENS1_35KernelTmaWarpSpecializedCooperativeEEENS5_IJNSA_ILi256EEESG_NSA_ILi32EEEEEENS_12float_e5m2_tENS5_IJlSC_lEEESJ_SK_NS4_8TiledMMAINS4_8MMA_AtomIJNS4_4SM904GMMA31MMA_64x256x32_F32E5M2E5M2_SS_TNILNSO_7ScaleInE1ELSQ_1EEEEEENS4_6LayoutINS5_IJNSA_ILi2EEESC_SC_EEENS5_IJSC_NSA_ILi0EEESW_EEEEENS5_IJNS4_10UnderscoreESZ_SZ_EEEEENS4_23SM90_TMA_LOAD_MULTICASTENS4_14ComposedLayoutINS4_7SwizzleILi1ELi4ELi3EEENS4_18smem_ptr_flag_bitsILi8EEENST_INS5_IJNSA_ILi8EEESH_EEENS5_IJSH_SC_EEEEEEEvNS4_8identityES12_S1C_vS1D_EENS_8epilogue10collective6detail29Sm90TmaWarpSpecializedAdapterINS1G_15DefaultEpilogueISJ_SK_SK_NS1F_6thread17LinearCombinationISJ_Li1EffLNS1K_9ScaleType4KindE0ELNS_15FloatRoundStyleE2ESJ_EENS1_15EpilogueDefaultEEEEEvvEEEEvNT_6ParamsE:
[----:B------:R-:W0:Y:S02]  /*0000*/  LDC R1, c[0x0][0x28] ;  /* 0x00000a00ff017b82 */ /* 0x000e240000000800 */
[----:B0-----:R-:W-:Y:S01]  /*0010*/  VIADD R1, R1, 0xfffff988 ;  /* 0xfffff98801017836 */ /* 0x001fe20000000000 */
[----:B------:R-:W0:Y:S01]  /*0020*/  S2R R4, SR_TID.X ;  /* 0x0000000000047919 */ /* 0x000e220000002100 */
[----:B------:R-:W-:Y:S01]  /*0030*/  ELECT P0, URZ, PT ;  /* 0x00000000003f782f */ /* 0x000fe20003800000 */
[----:B------:R-:W-:Y:S01]  /*0040*/  BSSY B0, `(.L_x_0) ;  /* 0x0000015000007945 */ /* 0x000fe20003800000 */
[--C-:B0-----:R-:W-:Y:S02]  /*0050*/  SHF.R.U32.HI R0, RZ, 0x5, R4.reuse ;  /* 0x00000005ff007819 */ /* 0x101fe40000011604 */
[----:B------:R-:W-:-:S03]  /*0060*/  SHF.R.U32.HI R2, RZ, 0x7, R4 ;  /* 0x00000007ff027819 */ /* 0x000fc60000011604 */
[----:B------:R-:W0:Y:S04]  /*0070*/  SHFL.IDX PT, R3, R0, RZ, 0x1f ;  /* 0x00001fff00037589 */ /* 0x000e2800000e0000 */
[----:B------:R-:W1:Y:S01]  /*0080*/  SHFL.IDX PT, R2, R2, RZ, 0x1f ;  /* 0x00001fff02027589 */ /* 0x000e6200000e0000 */
[----:B0-----:R-:W-:Y:S02]  /*0090*/  R2UR UR4, R3 ;  /* 0x00000000030472ca */ /* 0x001fe400000e0000 */
[----:B-1----:R-:W-:-:S11]  /*00a0*/  R2UR UR6, R2 ;  /* 0x00000000020672ca */ /* 0x002fd600000e0000 */
[----:B------:R-:W-:Y:S02]  /*00b0*/  USHF.R.S32.HI UR5, URZ, 0x1f, UR4 ;  /* 0x0000001f3f057899 */ /* 0x000fe40008011404 */
[----:B------:R-:W-:Y:S02]  /*00c0*/  ISETP.NE.OR P0, PT, RZ, UR4, !P0 ;  /* 0x00000004ff007c0c */ /* 0x000fe4000c705670 */
[----:B------:R-:W-:-:S04]  /*00d0*/  ULEA.HI UR5, UR5, UR4, URZ, 0x2 ;  /* 0x0000000405057291 */ /* 0x000fc8000f8f103f */
[----:B------:R-:W-:-:S04]  /*00e0*/  ULOP3.LUT UR5, UR5, 0xfffffffc, URZ, 0xc0, !UPT ;  /* 0xfffffffc05057892 */ /* 0x000fc8000f8ec03f */
[----:B------:R-:W-:-:S03]  /*00f0*/  UIADD3 UR8, UR4, -UR5, URZ ;  /* 0x8000000504087290 */ /* 0x000fc6000fffe03f */
[----:B------:R-:W-:Y:S09]  /*0100*/  @P0 BRA `(.L_x_1) ;  /* 0x0000000000200947 */ /* 0x000ff20003800000 */
[----:B------:R-:W-:Y:S02]  /*0110*/  ULDC.64 UR4, c[0x0][0x198] ;  /* 0x0000660000047ab9 */ /* 0x000fe40000000a00 */
[----:B------:R-:W-:Y:S02]  /*0120*/  UIADD3 UR10, UP0, UR4, 0xf0, URZ ;  /* 0x000000f0040a7890 */ /* 0x000fe4000ff1e03f */
[----:B------:R-:W-:Y:S02]  /*0130*/  UIADD3 UR4, UP1, UR4, 0x1f0, URZ ;  /* 0x000001f004047890 */ /* 0x000fe4000ff3e03f */
[----:B------:R-:W-:Y:S02]  /*0140*/  UIADD3.X UR11, URZ, UR5, URZ, UP0, !UPT ;  /* 0x000000053f0b7290 */ /* 0x000fe400087fe43f */
[----:B------:R-:W-:-:S07]  /*0150*/  UIADD3.X UR5, URZ, UR5, URZ, UP1, !UPT ;  /* 0x000000053f057290 */ /* 0x000fce0008ffe43f */
[----:B------:R0:W-:Y:S02]  /*0160*/  UTMACCTL.PF [UR10] ;  /* 0x000000000a0079b9 */ /* 0x0001e40008040000 */
[----:B------:R0:W-:Y:S02]  /*0170*/  UTMACCTL.PF [UR4] ;  /* 0x00000000040079b9 */ /* 0x0001e40008040000 */
[----:B0-----:R-:W-:Y:S01]  /*0180*/  NOP ;  /* 0x0000000000007918 */ /* 0x001fe20000000000 */
.L_x_1:
[----:B------:R-:W-:Y:S05]  /*0190*/  BSYNC B0 ;  /* 0x0000000000007941 */ /* 0x000fea0003800000 */
.L_x_0:
[----:B------:R-:W0:Y:S01]  /*01a0*/  SHFL.IDX PT, R3, R0, RZ, 0x1f ;  /* 0x00001fff00037589 */ /* 0x000e2200000e0000 */
[----:B------:R-:W-:Y:S01]  /*01b0*/  UISETP.NE.AND UP0, UPT, UR8, 0x3, UPT ;  /* 0x000000030800788c */ /* 0x000fe2000bf05270 */
[----:B------:R-:W-:Y:S01]  /*01c0*/  SHF.R.S32.HI R2, RZ, 0x1f, R4 ;  /* 0x0000001fff027819 */ /* 0x000fe20000011404 */
[----:B------:R-:W-:Y:S02]  /*01d0*/  UIADD3 UR10, UR6, -0x1, URZ ;  /* 0xffffffff060a7890 */ /* 0x000fe4000fffe03f */
[----:B------:R-:W-:Y:S01]  /*01e0*/  ISETP.NE.AND P1, PT, RZ, UR6, PT ;  /* 0x00000006ff007c0c */ /* 0x000fe2000bf25270 */
[----:B------:R-:W-:Y:S01]  /*01f0*/  UISETP.EQ.OR UP0, UPT, UR8, URZ, !UP0 ;  /* 0x0000003f0800728c */ /* 0x000fe2000c702670 */
[----:B------:R-:W-:Y:S01]  /*0200*/  LEA.HI R2, R2, R4, RZ, 0x7 ;  /* 0x0000000402027211 */ /* 0x000fe200078f38ff */
[----:B------:R-:W-:Y:S02]  /*0210*/  UISETP.GE.U32.AND UP1, UPT, UR10, 0x2, UPT ;  /* 0x000000020a00788c */ /* 0x000fe4000bf26070 */
[----:B------:R-:W-:-:S04]  /*0220*/  UISETP.EQ.AND UP0, UPT, UR6, URZ, UP0 ;  /* 0x0000003f0600728c */ /* 0x000fc80008702270 */
[----:B------:R-:W-:-:S04]  /*0230*/  USEL UR13, URZ, 0x1, !UP0 ;  /* 0x000000013f0d7887 */ /* 0x000fc8000c000000 */
[----:B------:R-:W-:Y:S01]  /*0240*/  USEL UR13, UR13, 0x2, UP1 ;  /* 0x000000020d0d7887 */ /* 0x000fe20008800000 */
[----:B0-----:R-:W-:-:S13]  /*0250*/  ISETP.NE.AND P0, PT, R3, RZ, PT ;  /* 0x000000ff0300720c */ /* 0x001fda0003f05270 */
[----:B------:R-:W-:Y:S05]  /*0260*/  @P0 BRA `(.L_x_2) ;  /* 0x0000000000b40947 */ /* 0x000fea0003800000 */
[----:B------:R-:W-:Y:S01]  /*0270*/  ELECT P0, URZ, PT ;  /* 0x00000000003f782f */ /* 0x000fe20003800000 */
[----:B------:R-:W-:-:S12]  /*0280*/  BSSY B0, `(.L_x_2) ;  /* 0x000002b000007945 */ /* 0x000fd80003800000 */
[----:B------:R-:W-:Y:S05]  /*0290*/  @!P0 BRA `(.L_x_3) ;  /* 0x0000000000a48947 */ /* 0x000fea0003800000 */
[----:B------:R-:W0:Y:S01]  /*02a0*/  S2UR UR9, SR_CgaCtaId ;  /* 0x00000000000979c3 */ /* 0x000e220000008800 */
[----:B------:R-:W-:Y:S01]  /*02b0*/  UMOV UR4, 0x400 ;  /* 0x0000040000047882 */ /* 0x000fe20000000000 */
[----:B------:R-:W-:Y:S01]  /*02c0*/  UMOV UR5, 0x1 ;  /* 0x0000000100057882 */ /* 0x000fe20000000000 */
[----:B------:R-:W-:Y:S02]  /*02d0*/  UMOV UR6, 0xe ;  /* 0x0000000e00067882 */ /* 0x000fe40000000000 */
[----:B------:R-:W-:-:S04]  /*02e0*/  UIADD3 UR6, -UR6, 0x100000, URZ ;  /* 0x0010000006067890 */ /* 0x000fc8000fffe13f */
[----:B------:R-:W-:Y:S02]  /*02f0*/  USHF.L.U32 UR7, UR6, 0xb, URZ ;  /* 0x0000000b06077899 */ /* 0x000fe4000800063f */
[----:B------:R-:W-:Y:S02]  /*0300*/  USHF.L.U32 UR6, UR6, 0x1, URZ ;  /* 0x0000000106067899 */ /* 0x000fe4000800063f */
[----:B0-----:R-:W-:Y:S02]  /*0310*/  ULEA UR9, UR9, UR4, 0x18 ;  /* 0x0000000409097291 */ /* 0x001fe4000f8ec03f */
[----:B------:R-:W-:-:S04]  /*0320*/  UIADD3 UR4, -UR5, 0x100000, URZ ;  /* 0x0010000005047890 */ /* 0x000fc8000fffe13f */
[----:B------:R-:W-:Y:S02]  /*0330*/  USHF.L.U32 UR5, UR4, 0xb, URZ ;  /* 0x0000000b04057899 */ /* 0x000fe4000800063f */
[----:B------:R-:W-:Y:S01]  /*0340*/  USHF.L.U32 UR4, UR4, 0x1, URZ ;  /* 0x0000000104047899 */ /* 0x000fe2000800063f */
[----:B------:R-:W0:Y:S11]  /*0350*/  FENCE.VIEW.ASYNC.S ;  /* 0x00000000000073c6 */ /* 0x000e360000000000 */
[----:B0-----:R0:W1:Y:S01]  /*0360*/  SYNCS.EXCH.64 URZ, [UR9], UR4 ;  /* 0x00000004093f75b2 */ /* 0x0010620008000100 */
[----:B------:R0:W2:Y:S01]  /*0370*/  SYNCS.EXCH.64 URZ, [UR9+0x70], UR6 ;  /* 0x00007006093f75b2 */ /* 0x0000a20008000100 */
[----:B------:R0:W3:Y:S01]  /*0380*/  SYNCS.EXCH.64 URZ, [UR9+0x8], UR4 ;  /* 0x00000804093f75b2 */ /* 0x0000e20008000100 */
[----:B------:R0:W4:Y:S01]  /*0390*/  SYNCS.EXCH.64 URZ, [UR9+0x78], UR6 ;  /* 0x00007806093f75b2 */ /* 0x0001220008000100 */
[----:B------:R0:W0:Y:S01]  /*03a0*/  SYNCS.EXCH.64 URZ, [UR9+0x10], UR4 ;  /* 0x00001004093f75b2 */ /* 0x0000220008000100 */
        /* <DEDUP_REMOVED lines=23> */
[----:B-1234-:R-:W-:Y:S01]  /*0520*/  NOP ;  /* 0x0000000000007918 */ /* 0x01efe20000000000 */
.L_x_3:
[----:B0-----:R-:W-:Y:S05]  /*0530*/  BSYNC B0 ;  /* 0x0000000000007941 */ /* 0x001fea0003800000 */
.L_x_2:
[----:B------:R-:W0:Y:S01]  /*0540*/  SHFL.IDX PT, R0, R0, RZ, 0x1f ;  /* 0x00001fff00007589 */ /* 0x000e2200000e0000 */
[----:B------:R-:W1:Y:S01]  /*0550*/  S2UR UR9, SR_CTAID.X ;  /* 0x00000000000979c3 */ /* 0x000e620000002500 */
[----:B------:R-:W-:Y:S02]  /*0560*/  LOP3.LUT R2, R2, 0xffffff80, RZ, 0xc0, !PT ;  /* 0xffffff8002027812 */ /* 0x000fe400078ec0ff */
[----:B------:R-:W-:Y:S02]  /*0570*/  ELECT P0, URZ, PT ;  /* 0x00000000003f782f */ /* 0x000fe40003800000 */
[----:B------:R-:W-:Y:S01]  /*0580*/  SHF.R.S32.HI R8, RZ, 0x1f, R3 ;  /* 0x0000001fff087819 */ /* 0x000fe20000011403 */
[----:B------:R-:W-:Y:S01]  /*0590*/  ULDC UR4, c[0x0][0x150] ;  /* 0x0000540000047ab9 */ /* 0x000fe20000000800 */
[----:B------:R-:W-:Y:S01]  /*05a0*/  NOP ;  /* 0x0000000000007918 */ /* 0x000fe20000000000 */
[----:B------:R-:W-:Y:S01]  /*05b0*/  IMAD.IADD R4, R4, 0x1, -R2 ;  /* 0x0000000104047824 */ /* 0x000fe200078e0a02 */
[----:B------:R-:W-:Y:S01]  /*05c0*/  LEA.HI R8, R8, R3, RZ, 0x2 ;  /* 0x0000000308087211 */ /* 0x000fe200078f10ff */
[----:B------:R-:W2:Y:S01]  /*05d0*/  S2R R2, SR_CTAID.Y ;  /* 0x0000000000027919 */ /* 0x000ea20000002600 */
[----:B------:R-:W3:Y:S01]  /*05e0*/  LDC R9, c[0x0][0x144] ;  /* 0x00005100ff097b82 */ /* 0x000ee20000000800 */
[----:B------:R-:W-:Y:S01]  /*05f0*/  NOP ;  /* 0x0000000000007918 */ /* 0x000fe20000000000 */
[----:B------:R-:W-:-:S02]  /*0600*/  SHF.R.S32.HI R5, RZ, 0x1f, R4 ;  /* 0x0000001fff057819 */ /* 0x000fc40000011404 */
[----:B------:R-:W-:Y:S02]  /*0610*/  LOP3.LUT R8, R8, 0x3ffffffc, RZ, 0xc0, !PT ;  /* 0x3ffffffc08087812 */ /* 0x000fe400078ec0ff */
[----:B------:R-:W-:Y:S02]  /*0620*/  LEA.HI R5, R5, R4, RZ, 0x3 ;  /* 0x0000000405057211 */ /* 0x000fe400078f18ff */
[----:B------:R-:W4:Y:S01]  /*0630*/  LDC R11, c[0x0][0x148] ;  /* 0x00005200ff0b7b82 */ /* 0x000f220000000800 */
[----:B------:R-:W-:Y:S01]  /*0640*/  IMAD.IADD R8, R3, 0x1, -R8 ;  /* 0x0000000103087824 */ /* 0x000fe200078e0a08 */
[--C-:B------:R-:W-:Y:S02]  /*0650*/  SHF.R.S32.HI R6, RZ, 0x3, R5.reuse ;  /* 0x00000003ff067819 */ /* 0x100fe40000011405 */
[----:B------:R-:W-:Y:S02]  /*0660*/  SHF.R.S32.HI R5, RZ, 0x1f, R5 ;  /* 0x0000001fff057819 */ /* 0x000fe40000011405 */
[----:B0-----:R-:W-:-:S02]  /*0670*/  ISETP.NE.OR P0, PT, R0, RZ, !P0 ;  /* 0x000000ff0000720c */ /* 0x001fc40004705670 */
[----:B------:R-:W-:Y:S02]  /*0680*/  LEA.HI R5, R5, R6, RZ, 0x2 ;  /* 0x0000000605057211 */ /* 0x000fe400078f10ff */
[----:B-1----:R-:W-:Y:S02]  /*0690*/  I2FP.F32.U32 R0, UR9 ;  /* 0x0000000900007c45 */ /* 0x002fe40008201000 */
[----:B------:R-:W-:-:S03]  /*06a0*/  LOP3.LUT R5, R5, 0xfffffffc, RZ, 0xc0, !PT ;  /* 0xfffffffc05057812 */ /* 0x000fc600078ec0ff */
[----:B------:R-:W-:Y:S01]  /*06b0*/  FMUL R7, R0, UR4 ;  /* 0x0000000400077c20 */ /* 0x000fe20008400000 */
[----:B------:R-:W-:Y:S01]  /*06c0*/  ULDC UR4, c[0x0][0x154] ;  /* 0x0000550000047ab9 */ /* 0x000fe20000000800 */
[----:B------:R-:W-:Y:S02]  /*06d0*/  IMAD.IADD R5, R6, 0x1, -R5 ;  /* 0x0000000106057824 */ /* 0x000fe400078e0a05 */
[----:B------:R-:W-:Y:S01]  /*06e0*/  VOTEU.ALL UP0, P0 ;  /* 0x00000000003f7886 */ /* 0x000fe20000000000 */
[----:B------:R-:W-:Y:S01]  /*06f0*/  VOTEU.ALL UP1, P0 ;  /* 0x00000000003f7886 */ /* 0x000fe20000020000 */
[----:B------:R-:W0:Y:S01]  /*0700*/  F2I.U32.TRUNC.NTZ R7, R7 ;  /* 0x0000000700077305 */ /* 0x000e22000020f000 */
[----:B------:R-:W-:Y:S01]  /*0710*/  IMAD R5, R8, 0x4, R5 ;  /* 0x0000000408057824 */ /* 0x000fe200078e0205 */
[----:B--2---:R-:W-:Y:S01]  /*0720*/  I2FP.F32.U32 R8, R2 ;  /* 0x0000000200087245 */ /* 0x004fe20000201000 */
[----:B------:R-:W1:Y:S01]  /*0730*/  @!UP0 S2UR UR7, SR_CgaCtaId ;  /* 0x00000000000789c3 */ /* 0x000e620000008800 */
[----:B------:R-:W-:-:S02]  /*0740*/  @!UP0 UMOV UR6, 0x400 ;  /* 0x0000040000068882 */ /* 0x000fc40000000000 */
[----:B------:R-:W-:Y:S01]  /*0750*/  SHF.R.S32.HI R0, RZ, 0x1f, R5 ;  /* 0x0000001fff007819 */ /* 0x000fe20000011405 */
[----:B------:R-:W-:Y:S01]  /*0760*/  FMUL R8, R8, UR4 ;  /* 0x0000000408087c20 */ /* 0x000fe20008400000 */
[----:B------:R-:W-:Y:S02]  /*0770*/  UMOV UR4, 0x20 ;  /* 0x0000002000047882 */ /* 0x000fe40000000000 */
[----:B------:R-:W-:Y:S01]  /*0780*/  LEA.HI R0, R0, R5, RZ, 0x2 ;  /* 0x0000000500007211 */ /* 0x000fe200078f10ff */
[----:B------:R-:W-:-:S04]  /*0790*/  @!UP0 UIADD3 UR4, -UR4, 0x100000, URZ ;  /* 0x0010000004048890 */ /* 0x000fc8000fffe13f */
[----:B------:R-:W-:Y:S02]  /*07a0*/  @!UP0 USHF.L.U32 UR5, UR4, 0xb, URZ ;  /* 0x0000000b04058899 */ /* 0x000fe4000800063f */
[----:B------:R-:W-:Y:S01]  /*07b0*/  @!UP0 USHF.L.U32 UR4, UR4, 0x1, URZ ;  /* 0x0000000104048899 */ /* 0x000fe2000800063f */
[----:B------:R-:W2:Y:S01]  /*07c0*/  F2I.U32.TRUNC.NTZ R8, R8 ;  /* 0x0000000800087305 */ /* 0x000ea2000020f000 */
[----:B------:R-:W-:Y:S01]  /*07d0*/  LOP3.LUT R6, R0, 0xfffffffc, RZ, 0xc0, !PT ;  /* 0xfffffffc00067812 */ /* 0x000fe200078ec0ff */
[----:B0-----:R-:W-:-:S04]  /*07e0*/  IMAD.MOV R10, RZ, RZ, -R7 ;  /* 0x000000ffff0a7224 */ /* 0x001fc800078e0a07 */
[----:B---3--:R-:W-:Y:S02]  /*07f0*/  IMAD R0, R9, R10, UR9 ;  /* 0x0000000909007e24 */ /* 0x008fe4000f8e020a */
[C---:B------:R-:W-:Y:S02]  /*0800*/  IMAD.IADD R7, R5.reuse, 0x1, -R6 ;  /* 0x0000000105077824 */ /* 0x040fe400078e0a06 */
[----:B------:R-:W-:-:S03]  /*0810*/  IMAD.SHL.U32 R6, R5, 0x4, RZ ;  /* 0x0000000405067824 */ /* 0x000fc600078e00ff */
[----:B------:R-:W-:Y:S01]  /*0820*/  ISETP.NE.AND P2, PT, R7, R0, PT ;  /* 0x000000000700720c */ /* 0x000fe20003f45270 */
[----:B-1----:R-:W-:Y:S01]  /*0830*/  @!UP0 ULEA UR6, UR7, UR6, 0x18 ;  /* 0x0000000607068291 */ /* 0x002fe2000f8ec03f */
[----:B------:R-:W-:Y:S01]  /*0840*/  LOP3.LUT R13, R5, 0xc, R6, 0x78, !PT ;  /* 0x0000000c050d7812 */ /* 0x000fe200078e7806 */
[----:B--2---:R-:W-:Y:S01]  /*0850*/  IMAD.MOV R12, RZ, RZ, -R8 ;  /* 0x000000ffff0c7224 */ /* 0x004fe200078e0a08 */
[----:B------:R-:W0:Y:S01]  /*0860*/  LDC R7, c[0x0][0x140] ;  /* 0x00005000ff077b82 */ /* 0x000e220000000800 */
[----:B------:R-:W-:Y:S01]  /*0870*/  VOTEU.ALL UP0, P0 ;  /* 0x00000000003f7886 */ /* 0x000fe20000000000 */
[----:B------:R-:W-:Y:S01]  /*0880*/  LOP3.LUT P0, RZ, R4, 0x7, RZ, 0xc0, !PT ;  /* 0x0000000704ff7812 */ /* 0x000fe2000780c0ff */
[----:B----4-:R-:W-:Y:S01]  /*0890*/  IMAD R6, R11, R12, R2 ;  /* 0x0000000c0b067224 */ /* 0x010fe200078e0202 */
[----:B------:R1:W-:Y:S01]  /*08a0*/  STL [R1+0x45c], R13 ;  /* 0x00045c0d01007387 */ /* 0x0003e20000100800 */
[----:B------:R-:W-:Y:S01]  /*08b0*/  IMAD.MOV.U32 R4, RZ, RZ, 0x1 ;  /* 0x00000001ff047424 */ /* 0x000fe200078e00ff */
[----:B------:R-:W-:-:S03]  /*08c0*/  ISETP.LT.U32.AND P0, PT, R13, 0x10, !P0 ;  /* 0x000000100d00780c */ /* 0x000fc60004701070 */
[----:B------:R-:W-:Y:S01]  /*08d0*/  @P2 SHF.R.S32.HI R5, RZ, 0x1f, R13 ;  /* 0x0000001fff052819 */ /* 0x000fe2000001140d */
[----:B------:R-:W2:Y:S02]  /*08e0*/  FENCE.VIEW.ASYNC.S ;  /* 0x00000000000073c6 */ /* 0x000ea40000000000 */
[----:B--2---:R1:W2:Y:S01]  /*08f0*/  @!UP0 SYNCS.EXCH.64 URZ, [UR6+0xf0], UR4 ;  /* 0x0000f004063f85b2 */ /* 0x0042a20008000100 */
[----:B------:R-:W-:-:S04]  /*0900*/  @P2 LEA.HI R5, R5, R13, RZ, 0x2 ;  /* 0x0000000d05052211 */ /* 0x000fc800078f10ff */
[----:B------:R-:W-:-:S04]  /*0910*/  @P2 SHF.R.S32.HI R5, RZ, 0x2, R5 ;  /* 0x00000002ff052819 */ /* 0x000fc80000011405 */
[----:B------:R-:W-:Y:S02]  /*0920*/  @P2 ISETP.NE.AND P3, PT, R5, R6, PT ;  /* 0x000000060500220c */ /* 0x000fe40003f65270 */
[----:B------:R-:W-:Y:S02]  /*0930*/  SEL R5, RZ, 0x1, !P0 ;  /* 0x00000001ff057807 */ /* 0x000fe40004000000 */
[----:B------:R-:W-:Y:S01]  /*0940*/  @P2 SEL R4, RZ, 0x1, P3 ;  /* 0x00000001ff042807 */ /* 0x000fe20001800000 */
[----:B------:R1:W3:Y:S01]  /*0950*/  @!UP1 SYNCS.EXCH.64 URZ, [UR6+0xf8], UR4 ;  /* 0x0000f804063f95b2 */ /* 0x0002e20008000100 */
[----:B0-----:R-:W-:Y:S01]  /*0960*/  ISETP.EQ.U32.AND P5, PT, R7, 0x1, PT ;  /* 0x000000010700780c */ /* 0x001fe20003fa2070 */
[----:B------:R-:W-:Y:S01]  /*0970*/  NOP ;  /* 0x0000000000007918 */ /* 0x000fe20000000000 */
[----:B------:R-:W-:-:S05]  /*0980*/  LOP3.LUT R4, R4, R5, RZ, 0xc0, !PT ;  /* 0x0000000504047212 */ /* 0x000fca00078ec0ff */
[----:B------:R1:W-:Y:S06]  /*0990*/  STL [R1+0x458], R4 ;  /* 0x0004580401007387 */ /* 0x0003ec0000100800 */
[----:B--23--:R-:W-:Y:S05]  /*09a0*/  @!P5 BRA `(.L_x_4) ;  /* 0x000000000008d947 */ /* 0x00cfea0003800000 */
[----:B------:R-:W-:Y:S01]  /*09b0*/  UCGABAR_ARV ;  /* 0x00000000000079c7 */ /* 0x000fe20008000000 */
[----:B------:R-:W-:Y:S05]  /*09c0*/  BRA `(.L_x_5) ;  /* 0x0000000000047947 */ /* 0x000fea0003800000 */
.L_x_4:
[----:B------:R-:W-:Y:S01]  /*09d0*/  NOP ;  /* 0x0000000000007918 */ /* 0x000fe20000000000 */
.L_x_5:
[----:B------:R-:W0:Y:S01]  /*09e0*/  LDC R3, c[0x0][0x65c] ;  /* 0x00019700ff037b82 */ /* 0x000e220000000800 */
[----:B-1----:R-:W-:Y:S02]  /*09f0*/  IMAD.U32 R4, RZ, RZ, UR9 ;  /* 0x00000009ff047e24 */ /* 0x002fe4000f8e00ff */
[----:B------:R-:W-:Y:S01]  /*0a00*/  IMAD.MOV.U32 R5, RZ, RZ, RZ ;  /* 0x000000ffff057224 */ /* 0x000fe200078e00ff */
[----:B0-----:R-:W-:-:S13]  /*0a10*/  ISETP.NE.AND P4, PT, R3, 0x1, PT ;  /* 0x000000010300780c */ /* 0x001fda0003f85270 */
[----:B------:R-:W0:Y:S01]  /*0a20*/  @P4 LDC R7, c[0x0][0x10] ;  /* 0x00000400ff074b82 */ /* 0x000e220000000800 */
[----:B------:R-:W-:Y:S02]  /*0a30*/  @P4 IMAD.MOV.U32 R3, RZ, RZ, RZ ;  /* 0x000000ffff034224 */ /* 0x000fe400078e00ff */
[----:B------:R-:W-:-:S05]  /*0a40*/  @P4 IMAD.MOV.U32 R13, RZ, RZ, RZ ;  /* 0x000000ffff0d4224 */ /* 0x000fca00078e00ff */
[----:B------:R-:W1:Y:S01]  /*0a50*/  @!P4 LDC R9, c[0x0][0xc] ;  /* 0x00000300ff09cb82 */ /* 0x000e620000000800 */
[----:B0-----:R-:W-:-:S04]  /*0a60*/  @P4 IMAD.WIDE.U32 R6, R7, UR9, R2 ;  /* 0x0000000907064c25 */ /* 0x001fc8000f8e0002 */
[----:B------:R-:W-:Y:S02]  /*0a70*/  @P4 IMAD.MOV.U32 R10, RZ, RZ, R6 ;  /* 0x000000ffff0a4224 */ /* 0x000fe400078e0006 */
[----:B------:R-:W-:Y:S02]  /*0a80*/  @P4 IMAD.IADD R15, R7, 0x1, R13 ;  /* 0x00000001070f4824 */ /* 0x000fe400078e020d */
[----:B-1----:R-:W-:-:S04]  /*0a90*/  @!P4 IMAD.WIDE.U32 R4, R2, R9, R4 ;  /* 0x000000090204c225 */ /* 0x002fc800078e0004 */
[----:B------:R-:W-:Y:S02]  /*0aa0*/  @!P4 IMAD.MOV.U32 R10, RZ, RZ, R4 ;  /* 0x000000ffff0ac224 */ /* 0x000fe400078e0004 */
[----:B------:R-:W-:-:S03]  /*0ab0*/  @!P4 IMAD.MOV.U32 R15, RZ, RZ, R5 ;  /* 0x000000ffff0fc224 */ /* 0x000fc600078e0005 */
[----:B------:R0:W-:Y:S04]  /*0ac0*/  STL [R1+0x464], R10 ;  /* 0x0004640a01007387 */ /* 0x0001e80000100800 */
[----:B------:R0:W-:Y:S01]  /*0ad0*/  STL [R1+0x460], R15 ;  /* 0x0004600f01007387 */ /* 0x0001e20000100800 */
[----:B------:R-:W-:Y:S05]  /*0ae0*/  @!P5 BRA `(.L_x_6) ;  /* 0x00000000000cd947 */ /* 0x000fea0003800000 */
[----:B------:R-:W-:Y:S01]  /*0af0*/  UCGABAR_WAIT ;  /* 0x0000000000007dc7 */ /* 0x000fe20008000000 */
[----:B------:R-:W-:Y:S01]  /*0b00*/  CCTL.IVALL ;  /* 0x00000000ff00798f */ /* 0x000fe20002000000 */
[----:B------:R-:W-:Y:S05]  /*0b10*/  BRA `(.L_x_7) ;  /* 0x0000000000047947 */ /* 0x000fea0003800000 */
.L_x_6:
[----:B------:R-:W-:Y:S06]  /*0b20*/  BAR.SYNC.DEFER_BLOCKING 0x0 ;  /* 0x0000000000007b1d */ /* 0x000fec0000010000 */
.L_x_7:
[----:B------:R-:W-:Y:S05]  /*0b30*/  @!P1 BRA `(.L_x_8) ;  /* 0x00000214006c9947 */ /* 0x000fea0003800000 */
[----:B------:R-:W-:-:S06]  /*0b40*/  UISETP.GT.U32.AND UP0, UPT, UR10, 0x1, UPT ;  /* 0x000000010a00788c */ /* 0x000fcc000bf04070 */
[----:B------:R-:W-:-:S13]  /*0b50*/  PLOP3.LUT P0, PT, PT, PT, UP0, 0x80, 0x0 ;  /* 0x000000000000781c */ /* 0x000fda0003f0f008 */
[----:B------:R-:W-:Y:S05]  /*0b60*/  @P0 EXIT ;  /* 0x000000000000094d */ /* 0x000fea0003800000 */
[----:B------:R-:W-:Y:S01]  /*0b70*/  IMAD.MOV.U32 R6, RZ, RZ, -0x1 ;  /* 0xffffffffff067424 */ /* 0x000fe200078e00ff */
[----:B------:R-:W-:Y:S01]  /*0b80*/  ULDC.64 UR4, c[0x0][0x650] ;  /* 0x0001940000047ab9 */ /* 0x000fe20000000a00 */
[----:B------:R-:W-:Y:S01]  /*0b90*/  IMAD.MOV.U32 R5, RZ, RZ, -0x1 ;  /* 0xffffffffff057424 */ /* 0x000fe200078e00ff */
[----:B------:R-:W-:Y:S01]  /*0ba0*/  ISETP.GE.U32.AND P0, PT, R10, UR4, PT ;  /* 0x000000040a007c0c */ /* 0x000fe2000bf06070 */
[----:B------:R-:W-:Y:S01]  /*0bb0*/  UMOV UR10, 0xffffffff ;  /* 0xffffffff000a7882 */ /* 0x000fe20000000000 */
[----:B------:R1:W-:Y:S01]  /*0bc0*/  STL [R1+0x46c], R6 ;  /* 0x00046c0601007387 */ /* 0x0003e20000100800 */
[----:B------:R-:W-:Y:S02]  /*0bd0*/  PRMT R4, RZ, 0x7610, R4 ;  /* 0x00007610ff047816 */ /* 0x000fe40000000004 */
[----:B------:R-:W-:Y:S01]  /*0be0*/  ISETP.GE.U32.AND.EX P0, PT, R15, UR5, PT, P0 ;  /* 0x000000050f007c0c */ /* 0x000fe2000bf06100 */
[----:B------:R1:W-:-:S12]  /*0bf0*/  STL [R1+0x468], R5 ;  /* 0x0004680501007387 */ /* 0x0003d80000100800 */
[----:B-1----:R-:W-:Y:S05]  /*0c00*/  @P0 BRA `(.L_x_9) ;  /* 0x00000004003c0947 */ /* 0x002fea0003800000 */
[----:B------:R-:W-:Y:S01]  /*0c10*/  ULDC.64 UR14, c[0x0][0x628] ;  /* 0x00018a00000e7ab9 */ /* 0x000fe20000000a00 */
[----:B------:R-:W1:Y:S01]  /*0c20*/  LDC.64 R8, c[0x0][0x620] ;  /* 0x00018800ff087b82 */ /* 0x000e620000000a00 */
[----:B------:R-:W-:Y:S01]  /*0c30*/  ISETP.NE.U32.AND P0, PT, RZ, UR14, PT ;  /* 0x0000000eff007c0c */ /* 0x000fe2000bf05070 */
[----:B------:R-:W-:Y:S01]  /*0c40*/  ULDC UR11, c[0x0][0x630] ;  /* 0x00018c00000b7ab9 */ /* 0x000fe20000000800 */
[----:B------:R-:W-:Y:S02]  /*0c50*/  R2UR UR4, R10 ;  /* 0x000000000a0472ca */ /* 0x000fe400000e0000 */
[----:B------:R-:W-:Y:S02]  /*0c60*/  ISETP.NE.AND.EX P0, PT, RZ, UR15, PT, P0 ;  /* 0x0000000fff007c0c */ /* 0x000fe4000bf05300 */
[----:B------:R-:W-:-:S11]  /*0c70*/  R2UR UR5, R15 ;  /* 0x000000000f0572ca */ /* 0x000fd600000e0000 */
[----:B------:R-:W-:Y:S05]  /*0c80*/  @!P0 BRA `(.L_x_10) ;  /* 0x0000000000308947 */ /* 0x000fea0003800000 */
[----:B------:R-:W-:Y:S01]  /*0c90*/  R2UR UR4, R10 ;  /* 0x000000000a0472ca */ /* 0x000fe200000e0000 */
[----:B------:R-:W-:Y:S01]  /*0ca0*/  ULDC UR8, c[0x0][0x634] ;  /* 0x00018d0000087ab9 */ /* 0x000fe20000000800 */
[----:B------:R-:W-:-:S11]  /*0cb0*/  R2UR UR10, R15 ;  /* 0x000000000f0a72ca */ /* 0x000fd600000e0000 */
[----:B------:R-:W-:-:S04]  /*0cc0*/  UIADD3 UR8, UP0, UR4, UR8, URZ ;  /* 0x0000000804087290 */ /* 0x000fc8000ff1e03f */
[----:B------:R-:W-:-:S04]  /*0cd0*/  UIADD3.X UR10, URZ, UR10, URZ, UP0, !UPT ;  /* 0x0000000a3f0a7290 */ /* 0x000fc800087fe43f */
[----:B------:R-:W-:-:S04]  /*0ce0*/  UIMAD.WIDE.U32 UR4, UR10, UR14, URZ ;  /* 0x0000000e0a0472a5 */ /* 0x000fc8000f8e003f */
[----:B------:R-:W-:Y:S02]  /*0cf0*/  UIMAD.WIDE.U32 UR6, UP0, UR8, UR15, UR4 ;  /* 0x0000000f080672a5 */ /* 0x000fe4000f800004 */
[----:B------:R-:W-:Y:S02]  /*0d00*/  UIMAD.WIDE.U32 UR4, UR8, UR14, URZ ;  /* 0x0000000e080472a5 */ /* 0x000fe4000f8e003f */
[----:B------:R-:W-:Y:S02]  /*0d10*/  UIADD3.X UR9, URZ, URZ, URZ, UP0, !UPT ;  /* 0x0000003f3f097290 */ /* 0x000fe400087fe43f */
[----:B------:R-:W-:Y:S01]  /*0d20*/  UIADD3 URZ, UP0, UR5, UR6, URZ ;  /* 0x00000006053f7290 */ /* 0x000fe2000ff1e03f */
[----:B------:R-:W-:-:S03]  /*0d30*/  UMOV UR8, UR7 ;  /* 0x0000000700087c82 */ /* 0x000fc60008000000 */
[----:B------:R-:W-:-:S12]  /*0d40*/  UIMAD.WIDE.U32.X UR4, UR10, UR15, UR8, UP0 ;  /* 0x0000000f0a0472a5 */ /* 0x000fd800080e0408 */
.L_x_10:
[----:B------:R-:W-:Y:S01]  /*0d50*/  USHF.R.U64 UR10, UR4, UR11, UR5 ;  /* 0x0000000b040a7299 */ /* 0x000fe20008001205 */
[----:B------:R-:W2:Y:S01]  /*0d60*/  LDC.64 R20, c[0x0][0x640] ;  /* 0x00019000ff147b82 */ /* 0x000ea20000000a00 */
[----:B------:R-:W-:Y:S01]  /*0d70*/  USHF.R.U32.HI UR4, URZ, UR11, UR5 ;  /* 0x0000000b3f047299 */ /* 0x000fe20008011605 */
[----:B------:R-:W-:Y:S02]  /*0d80*/  IMAD.MOV.U32 R4, RZ, RZ, R10 ;  /* 0x000000ffff047224 */ /* 0x000fe400078e000a */
[----:B------:R-:W-:Y:S01]  /*0d90*/  IMAD R25, R11, R12, R2 ;  /* 0x0000000c0b197224 */ /* 0x000fe200078e0202 */
[----:B------:R-:W-:Y:S01]  /*0da0*/  IADD3 R3, P0, RZ, -UR10, RZ ;  /* 0x8000000aff037c10 */ /* 0x000fe2000ff1e0ff */
[----:B------:R-:W-:Y:S02]  /*0db0*/  IMAD.MOV.U32 R11, RZ, RZ, 0x1 ;  /* 0x00000001ff0b7424 */ /* 0x000fe400078e00ff */
[----:B------:R-:W0:Y:S02]  /*0dc0*/  LDC R14, c[0x0][0x618] ;  /* 0x00018600ff0e7b82 */ /* 0x000e240000000800 */
[----:B------:R-:W-:-:S04]  /*0dd0*/  IMAD.X R5, RZ, RZ, ~UR4, P0 ;  /* 0x80000004ff057e24 */ /* 0x000fc800080e06ff */
[-C--:B-1----:R-:W-:Y:S02]  /*0de0*/  IMAD R6, R5, R8.reuse, RZ ;  /* 0x0000000805067224 */ /* 0x082fe400078e02ff */
[----:B------:R-:W1:Y:S01]  /*0df0*/  LDC R16, c[0x0][0x608] ;  /* 0x00018200ff107b82 */ /* 0x000e620000000800 */
[----:B------:R-:W-:Y:S02]  /*0e00*/  IMAD.MOV.U32 R5, RZ, RZ, R15 ;  /* 0x000000ffff057224 */ /* 0x000fe400078e000f */
[----:B------:R-:W-:-:S05]  /*0e10*/  IMAD.WIDE.U32 R4, R3, R8, R4 ;  /* 0x0000000803047225 */ /* 0x000fca00078e0004 */
[----:B------:R-:W3:Y:S01]  /*0e20*/  LDC R18, c[0x0][0x658] ;  /* 0x00019600ff127b82 */ /* 0x000ee20000000800 */
[----:B------:R-:W-:Y:S01]  /*0e30*/  IMAD R3, R3, R9, R6 ;  /* 0x0000000903037224 */ /* 0x000fe200078e0206 */
[----:B--2---:R-:W-:-:S03]  /*0e40*/  ISETP.NE.U32.AND P0, PT, R20, RZ, PT ;  /* 0x000000ff1400720c */ /* 0x004fc60003f05070 */
[----:B------:R-:W-:Y:S01]  /*0e50*/  IMAD.IADD R3, R5, 0x1, R3 ;  /* 0x0000000105037824 */ /* 0x000fe200078e0203 */
[----:B------:R-:W-:Y:S01]  /*0e60*/  ISETP.NE.AND.EX P0, PT, R21, RZ, PT, P0 ;  /* 0x000000ff1500720c */ /* 0x000fe20003f05300 */
[----:B------:R-:W-:Y:S01]  /*0e70*/  IMAD.MOV.U32 R5, RZ, RZ, -0x1 ;  /* 0xffffffffff057424 */ /* 0x000fe200078e00ff */
[----:B------:R-:W2:Y:S02]  /*0e80*/  LDC R13, c[0x0][0x600] ;  /* 0x00018000ff0d7b82 */ /* 0x000ea40000000800 */
[-CC-:B0-----:R-:W-:Y:S02]  /*0e90*/  SHF.R.U64 R10, R4, R14.reuse, R3.reuse ;  /* 0x0000000e040a7219 */ /* 0x181fe40000001203 */
[----:B------:R-:W-:-:S04]  /*0ea0*/  SHF.R.U32.HI R3, RZ, R14, R3 ;  /* 0x0000000eff037219 */ /* 0x000fc80000011603 */
[----:B------:R-:W0:Y:S01]  /*0eb0*/  LDC R15, c[0x0][0x648] ;  /* 0x00019200ff0f7b82 */ /* 0x000e220000000800 */
[-CC-:B-1----:R-:W-:Y:S02]  /*0ec0*/  SHF.R.U64 R23, R10, R16.reuse, R3.reuse ;  /* 0x000000100a177219 */ /* 0x182fe40000001203 */
[----:B------:R-:W-:-:S05]  /*0ed0*/  SHF.R.U32.HI R3, RZ, R16, R3 ;  /* 0x00000010ff037219 */ /* 0x000fca0000011603 */
[----:B------:R-:W1:Y:S01]  /*0ee0*/  LDC R17, c[0x0][0x638] ;  /* 0x00018e00ff117b82 */ /* 0x000e620000000800 */
[-C--:B---3--:R-:W-:Y:S02]  /*0ef0*/  SHF.L.U32 R2, R5, R18.reuse, RZ ;  /* 0x0000001205027219 */ /* 0x088fe400000006ff */
[--C-:B------:R-:W-:Y:S02]  /*0f00*/  SHF.R.U64 R12, R23, R18, R3.reuse ;  /* 0x00000012170c7219 */ /* 0x100fe40000001203 */
[----:B------:R-:W-:Y:S02]  /*0f10*/  LOP3.LUT R8, RZ, R2, RZ, 0x33, !PT ;  /* 0x00000002ff087212 */ /* 0x000fe400078e33ff */
[----:B------:R-:W-:Y:S01]  /*0f20*/  SHF.R.U32.HI R3, RZ, R18, R3 ;  /* 0x00000012ff037219 */ /* 0x000fe20000011603 */
[----:B------:R-:W3:Y:S01]  /*0f30*/  LDC R19, c[0x0][0x610] ;  /* 0x00018400ff137b82 */ /* 0x000ee20000000800 */
[----:B------:R-:W-:Y:S01]  /*0f40*/  IMAD.MOV.U32 R2, RZ, RZ, R12 ;  /* 0x000000ffff027224 */ /* 0x000fe200078e000c */
[----:B------:R-:W-:Y:S06]  /*0f50*/  @!P0 BRA `(.L_x_11) ;  /* 0x0000000000288947 */ /* 0x000fec0003800000 */
[----:B------:R-:W4:Y:S02]  /*0f60*/  LDC R7, c[0x0][0x64c] ;  /* 0x00019300ff077b82 */ /* 0x000f240000000800 */
[----:B----4-:R-:W-:-:S05]  /*0f70*/  IADD3 R7, P0, R12, R7, RZ ;  /* 0x000000070c077210 */ /* 0x010fca0007f1e0ff */
[----:B------:R-:W-:-:S04]  /*0f80*/  IMAD.X R9, RZ, RZ, R3, P0 ;  /* 0x000000ffff097224 */ /* 0x000fc800000e0603 */
[----:B------:R-:W-:-:S04]  /*0f90*/  IMAD.WIDE.U32 R2, R9, R20, RZ ;  /* 0x0000001409027225 */ /* 0x000fc800078e00ff */
[----:B------:R-:W-:-:S04]  /*0fa0*/  IMAD.WIDE.U32 R4, P0, R7, R21, R2 ;  /* 0x0000001507047225 */ /* 0x000fc80007800002 */
[----:B------:R-:W-:-:S04]  /*0fb0*/  IMAD.WIDE.U32 R2, R7, R20, RZ ;  /* 0x0000001407027225 */ /* 0x000fc800078e00ff */
[----:B------:R-:W-:Y:S01]  /*0fc0*/  IMAD.X R7, RZ, RZ, RZ, P0 ;  /* 0x000000ffff077224 */ /* 0x000fe200000e06ff */
[----:B------:R-:W-:Y:S01]  /*0fd0*/  IADD3 RZ, P0, R3, R4, RZ ;  /* 0x0000000403ff7210 */ /* 0x000fe20007f1e0ff */
[----:B------:R-:W-:-:S04]  /*0fe0*/  IMAD.MOV.U32 R6, RZ, RZ, R5 ;  /* 0x000000ffff067224 */ /* 0x000fc800078e0005 */
[----:B------:R-:W-:-:S08]  /*0ff0*/  IMAD.WIDE.U32.X R2, R9, R21, R6, P0 ;  /* 0x0000001509027225 */ /* 0x000fd000000e0406 */
.L_x_11:
[----:B0-----:R-:W-:Y:S01]  /*1000*/  SHF.R.U64 R4, R2, R15, R3 ;  /* 0x0000000f02047219 */ /* 0x001fe20000001203 */
[----:B--2---:R-:W-:Y:S01]  /*1010*/  VIADD R5, R13, 0xffffffff ;  /* 0xffffffff0d057836 */ /* 0x004fe20000000000 */
[----:B------:R-:W-:Y:S02]  /*1020*/  SHF.L.U32 R2, R11, R18, RZ ;  /* 0x000000120b027219 */ /* 0x000fe400000006ff */
[----:B------:R-:W-:Y:S01]  /*1030*/  LOP3.LUT R3, R23, R8, RZ, 0xc0, !PT ;  /* 0x0000000817037212 */ /* 0x000fe200078ec0ff */
[----:B------:R-:W-:Y:S01]  /*1040*/  IMAD.MOV R6, RZ, RZ, -R4 ;  /* 0x000000ffff067224 */ /* 0x000fe200078e0a04 */
[----:B------:R-:W-:Y:S02]  /*1050*/  SEL R0, R0, R25, !P4 ;  /* 0x0000001900007207 */ /* 0x000fe40006000000 */
[----:B------:R-:W-:Y:S01]  /*1060*/  LOP3.LUT R5, R10, R5, RZ, 0xc0, !PT ;  /* 0x000000050a057212 */ /* 0x000fe200078ec0ff */
[----:B------:R-:W-:Y:S02]  /*1070*/  IMAD R3, R2, R4, R3 ;  /* 0x0000000402037224 */ /* 0x000fe400078e0203 */
[----:B-1----:R-:W-:-:S02]  /*1080*/  IMAD R2, R6, R17, R12 ;  /* 0x0000001106027224 */ /* 0x002fc400078e020c */
[----:B---3--:R-:W-:Y:S02]  /*1090*/  IMAD R0, R3, R19, R0 ;  /* 0x0000001303007224 */ /* 0x008fe400078e0200 */
[----:B------:R-:W-:Y:S02]  /*10a0*/  IMAD R3, R2, R13, R5 ;  /* 0x0000000d02037224 */ /* 0x000fe400078e0205 */
[----:B------:R-:W-:-:S03]  /*10b0*/  IMAD.MOV.U32 R4, RZ, RZ, 0x1 ;  /* 0x00000001ff047424 */ /* 0x000fc600078e00ff */
[----:B------:R-:W-:Y:S02]  /*10c0*/  SEL R2, R3, R0, !P4 ;  /* 0x0000000003027207 */ /* 0x000fe40006000000 */
[----:B------:R-:W-:-:S03]  /*10d0*/  SEL R0, R0, R3, !P4 ;  /* 0x0000000300007207 */ /* 0x000fc60006000000 */
[----:B------:R1:W-:Y:S04]  /*10e0*/  STL [R1+0x468], R2 ;  /* 0x0004680201007387 */ /* 0x0003e80000100800 */
[----:B------:R1:W-:Y:S02]  /*10f0*/  STL [R1+0x46c], R0 ;  /* 0x00046c0001007387 */ /* 0x0003e40000100800 */
.L_x_9:
[----:B------:R-:W-:-:S08]  /*1100*/  NOP ;  /* 0x0000000000007918 */ /* 0x000fd00000000000 */
[----:B------:R-:W2:Y:S02]  /*1110*/  USETMAXREG.TRY_ALLOC.CTAPOOL UP0, 0xf0 ;  /* 0x000000f0000079c8 */ /* 0x000ea40008000600 */
[----:B--2---:R-:W-:-:S13]  /*1120*/  PLOP3.LUT P0, PT, PT, PT, UP0, 0x80, 0x0 ;  /* 0x000000000000781c */ /* 0x004fda0003f0f008 */
[----:B------:R-:W-:Y:S05]  /*1130*/  @!P0 BRA `(.L_x_9) ;  /* 0xfffffffc00f08947 */ /* 0x000fea000383ffff */
[----:B------:R-:W-:Y:S01]  /*1140*/  ULDC.64 UR4, c[0x0][0x598] ;  /* 0x0001660000047ab9 */ /* 0x000fe20000000a00 */
[----:B------:R-:W-:Y:S01]  /*1150*/  ULDC.64 UR20, c[0x0][0x208] ;  /* 0x0000820000147ab9 */ /* 0x000fe20000000a00 */
[----:B------:R-:W-:-:S04]  /*1160*/  ISETP.NE.U32.AND P0, PT, RZ, UR4, PT ;  /* 0x00000004ff007c0c */ /* 0x000fc8000bf05070 */
[----:B------:R-:W-:-:S13]  /*1170*/  ISETP.NE.AND.EX P0, PT, RZ, UR5, PT, P0 ;  /* 0x00000005ff007c0c */ /* 0x000fda000bf05300 */
[----:B------:R-:W-:Y:S05]  /*1180*/  @!P0 BRA `(.L_x_12) ;  /* 0x0000000000208947 */ /* 0x000fea0003800000 */
[----:B-1----:R-:W1:Y:S02]  /*1190*/  LDC.64 R2, c[0x0][0x598] ;  /* 0x00016600ff027b82 */ /* 0x002e640000000a00 */
[----:B-1----:R-:W2:Y:S02]  /*11a0*/  LDG.E.64 R2, desc[UR20][R2.64] ;  /* 0x0000001402027981 */ /* 0x002ea4000c1e1b00 */
[----:B--2---:R-:W-:-:S04]  /*11b0*/  ISETP.NE.U32.AND P0, PT, R2, RZ, PT ;  /* 0x000000ff0200720c */ /* 0x004fc80003f05070 */
[----:B------:R-:W-:-:S13]  /*11c0*/  ISETP.NE.AND.EX P0, PT, R3, RZ, PT, P0 ;  /* 0x000000ff0300720c */ /* 0x000fda0003f05300 */
[----:B------:R-:W-:Y:S05]  /*11d0*/  @!P0 BRA `(.L_x_12) ;  /* 0x00000000000c8947 */ /* 0x000fea0003800000 */
[----:B------:R-:W2:Y:S02]  /*11e0*/  LD.E R2, desc[UR20][R2.64] ;  /* 0x0000001402027980 */ /* 0x000ea4000c101900 */
[----:B--2---:R-:W-:Y:S01]  /*11f0*/  R2UR UR22, R2 ;  /* 0x00000000021672ca */ /* 0x004fe200000e0000 */
[----:B------:R-:W-:-:S14]  /*1200*/  BRA `(.L_x_13) ;  /* 0x0000000000247947 */ /* 0x000fdc0003800000 */
.L_x_12:
[----:B------:R-:W-:Y:S02]  /*1210*/  ULDC.64 UR4, c[0x0][0x588] ;  /* 0x0001620000047ab9 */ /* 0x000fe40000000a00 */
[----:B------:R-:W-:-:S04]  /*1220*/  ISETP.NE.U32.AND P0, PT, RZ, UR4, PT ;  /* 0x00000004ff007c0c */ /* 0x000fc8000bf05070 */
[----:B------:R-:W-:-:S13]  /*1230*/  ISETP.NE.AND.EX P0, PT, RZ, UR5, PT, P0 ;  /* 0x00000005ff007c0c */ /* 0x000fda000bf05300 */
[----:B------:R-:W-:Y:S05]  /*1240*/  @!P0 BRA `(.L_x_14) ;  /* 0x0000000000108947 */ /* 0x000fea0003800000 */
[----:B-1----:R-:W1:Y:S02]  /*1250*/  LDC.64 R2, c[0x0][0x588] ;  /* 0x00016200ff027b82 */ /* 0x002e640000000a00 */
[----:B-1----:R-:W2:Y:S02]  /*1260*/  LDG.E R2, desc[UR20][R2.64] ;  /* 0x0000001402027981 */ /* 0x002ea4000c1e1900 */
[----:B--2---:R-:W-:Y:S01]  /*1270*/  R2UR UR22, R2 ;  /* 0x00000000021672ca */ /* 0x004fe200000e0000 */
[----:B------:R-:W-:-:S14]  /*1280*/  BRA `(.L_x_13) ;  /* 0x0000000000047947 */ /* 0x000fdc0003800000 */
.L_x_14:
[----:B------:R-:W-:-:S05]  /*1290*/  ULDC UR22, c[0x0][0x580] ;  /* 0x0001600000167ab9 */ /* 0x000fca0000000800 */
.L_x_13:
[----:B------:R-:W-:Y:S02]  /*12a0*/  ULDC.64 UR4, c[0x0][0x5a0] ;  /* 0x0001680000047ab9 */ /* 0x000fe40000000a00 */
        /* <DEDUP_REMOVED lines=11> */
.L_x_15:
        /* <DEDUP_REMOVED lines=8> */
.L_x_17:
[----:B------:R-:W-:-:S05]  /*13e0*/  ULDC UR23, c[0x0][0x584] ;  /* 0x0001610000177ab9 */ /* 0x000fca0000000800 */
.L_x_16:
[----:B------:R-:W-:-:S13]  /*13f0*/  LOP3.LUT P0, RZ, R4, 0xff, RZ, 0xc0, !PT ;  /* 0x000000ff04ff7812 */ /* 0x000fda000780c0ff */
[----:B------:R-:W-:Y:S05]  /*1400*/  @!P0 EXIT ;  /* 0x000000000000894d */ /* 0x000fea0003800000 */
[----:B------:R-:W-:Y:S01]  /*1410*/  ULDC UR4, c[0x0][0x28c] ;  /* 0x0000a30000047ab9 */ /* 0x000fe20000000800 */
[----:B------:R-:W-:Y:S02]  /*1420*/  ULOP3.LUT UR24, UR13, 0x1, URZ, 0xfc, !UPT ;  /* 0x000000010d187892 */ /* 0x000fe4000f8efc3f */
[----:B------:R-:W-:-:S04]  /*1430*/  UIADD3 UR4, UR4, 0x1f, URZ ;  /* 0x0000001f04047890 */ /* 0x000fc8000fffe03f */
[----:B------:R-:W-:-:S04]  /*1440*/  USHF.R.S32.HI UR5, URZ, 0x1f, UR4 ;  /* 0x0000001f3f057899 */ /* 0x000fc80008011404 */
[----:B------:R-:W-:-:S03]  /*1450*/  ULEA.HI UR5, UR5, UR4, URZ, 0x5 ;  /* 0x0000000405057291 */ /* 0x000fc6000f8f283f */
[----:B------:R-:W-:Y:S01]  /*1460*/  UMOV UR4, URZ ;  /* 0x0000003f00047c82 */ /* 0x000fe20008000000 */
[----:B------:R-:W-:-:S03]  /*1470*/  USHF.R.S32.HI UR9, URZ, 0x5, UR5 ;  /* 0x000000053f097899 */ /* 0x000fc60008011405 */
[----:B------:R-:W-:-:S09]  /*1480*/  UMOV UR5, URZ ;  /* 0x0000003f00057c82 */ /* 0x000fd20008000000 */
.L_x_556:
[----:B------:R-:W-:Y:S01]  /*1490*/  STL [R1+0x454], RZ ;  /* 0x000454ff01007387 */ /* 0x000fe20000100800 */
[----:B--2---:R-:W2:Y:S01]  /*14a0*/  S2UR UR16, SR_CgaCtaId ;  /* 0x00000000001079c3 */ /* 0x004ea20000008800 */
[----:B------:R-:W-:Y:S01]  /*14b0*/  UMOV UR15, 0x400 ;  /* 0x00000400000f7882 */ /* 0x000fe20000000000 */
[----:B------:R-:W-:Y:S01]  /*14c0*/  UMOV UR6, URZ ;  /* 0x0000003f00067c82 */ /* 0x000fe20008000000 */
[----:B------:R-:W-:Y:S01]  /*14d0*/  STL [R1+0x450], RZ ;  /* 0x000450ff01007387 */ /* 0x000fe20000100800 */
[----:B------:R-:W-:Y:S01]  /*14e0*/  UMOV UR7, URZ ;  /* 0x0000003f00077c82 */ /* 0x000fe20008000000 */
[----:B------:R-:W-:Y:S01]  /*14f0*/  UMOV UR8, URZ ;  /* 0x0000003f00087c82 */ /* 0x000fe20008000000 */
[----:B------:R-:W-:Y:S01]  /*1500*/  CS2R R236, SRZ ;  /* 0x0000000000ec7805 */ /* 0x000fe2000001ff00 */
[----:B------:R-:W-:Y:S01]  /*1510*/  STL [R1+0x44c], RZ ;  /* 0x00044cff01007387 */ /* 0x000fe20000100800 */
[----:B-1----:R-:W1:Y:S01]  /*1520*/  LDC R2, c[0x0][0x28c] ;  /* 0x0000a300ff027b82 */ /* 0x002e620000000800 */
[----:B------:R-:W-:-:S02]  /*1530*/  CS2R R234, SRZ ;  /* 0x0000000000ea7805 */ /* 0x000fc4000001ff00 */
[----:B------:R-:W-:Y:S01]  /*1540*/  CS2R R232, SRZ ;  /* 0x0000000000e87805 */ /* 0x000fe2000001ff00 */
[----:B------:R-:W-:Y:S01]  /*1550*/  STL [R1+0x448], RZ ;  /* 0x000448ff01007387 */ /* 0x000fe20000100800 */
[----:B------:R-:W-:Y:S02]  /*1560*/  CS2R R230, SRZ ;  /* 0x0000000000e67805 */ /* 0x000fe4000001ff00 */
[----:B------:R-:W-:Y:S02]  /*1570*/  CS2R R228, SRZ ;  /* 0x0000000000e47805 */ /* 0x000fe4000001ff00 */
[----:B------:R-:W-:Y:S01]  /*1580*/  CS2R R226, SRZ ;  /* 0x0000000000e27805 */ /* 0x000fe2000001ff00 */
[----:B------:R-:W-:Y:S01]  /*1590*/  STL [R1+0x444], RZ ;  /* 0x000444ff01007387 */ /* 0x000fe20000100800 */
[----:B------:R-:W-:Y:S02]  /*15a0*/  CS2R R224, SRZ ;  /* 0x0000000000e07805 */ /* 0x000fe4000001ff00 */
        /* <DEDUP_REMOVED lines=15> */
[----:B-1----:R-:W-:Y:S02]  /*16a0*/  ISETP.GE.AND P0, PT, R2, 0x1, PT ;  /* 0x000000010200780c */ /* 0x002fe40003f06270 */
        /* <DEDUP_REMOVED lines=39> */
[----:B0-----:R-:W-:Y:S02]  /*1920*/  CS2R R14, SRZ ;  /* 0x00000000000e7805 */ /* 0x001fe4000001ff00 */
        /* <DEDUP_REMOVED lines=91> */
[----:B------:R-:W-:-:S03]  /*1ee0*/  CS2R R150, SRZ ;  /* 0x0000000000967805 */ /* 0x000fc6000001ff00 */
[----:B------:R-:W-:Y:S04]  /*1ef0*/  STL [R1+0x3ac], RZ ;  /* 0x0003acff01007387 */ /* 0x000fe80000100800 */
        /* <DEDUP_REMOVED lines=107> */
[----:B------:R-:W-:Y:S04]  /*25b0*/  STL [R1], RZ ;  /* 0x000000ff01007387 */ /* 0x000fe80000100800 */
        /* <DEDUP_REMOVED lines=39> */
[----:B------:R-:W-:Y:S01]  /*2830*/  STL [R1+0xa0], RZ ;  /* 0x0000a0ff01007387 */ /* 0x000fe20000100800 */
[----:B------:R-:W0:Y:S03]  /*2840*/  S2R R0, SR_TID.X ;  /* 0x0000000000007919 */ /* 0x000e260000002100 */
        /* <DEDUP_REMOVED lines=8> */
[----:B0-----:R-:W-:-:S03]  /*28d0*/  LOP3.LUT R0, R0, 0x80, RZ, 0xc0, !PT ;  /* 0x0000008000007812 */ /* 0x001fc600078ec0ff */
[----:B------:R-:W-:Y:S01]  /*28e0*/  STL [R1+0xc4], RZ ;  /* 0x0000c4ff01007387 */ /* 0x000fe20000100800 */
[----:B------:R-:W-:-:S03]  /*28f0*/  SHF.R.U32.HI R0, RZ, 0x7, R0 ;  /* 0x00000007ff007819 */ /* 0x000fc60000011600 */
        /* <DEDUP_REMOVED lines=33> */
[----:B------:R-:W0:Y:S04]  /*2b10*/  SHFL.IDX PT, R0, R0, RZ, 0x1f ;  /* 0x00001fff00007589 */ /* 0x000e2800000e0000 */
[----:B------:R1:W-:Y:S04]  /*2b20*/  STL [R1+0x14c], RZ ;  /* 0x00014cff01007387 */ /* 0x0003e80000100800 */
[----:B------:R1:W-:Y:S04]  /*2b30*/  STL [R1+0x150], RZ ;  /* 0x000150ff01007387 */ /* 0x0003e80000100800 */
[----:B------:R1:W-:Y:S04]  /*2b40*/  STL [R1+0x154], RZ ;  /* 0x000154ff01007387 */ /* 0x0003e80000100800 */
[----:B------:R1:W-:Y:S04]  /*2b50*/  STL [R1+0x158], RZ ;  /* 0x000158ff01007387 */ /* 0x0003e80000100800 */
[----:B------:R1:W-:Y:S04]  /*2b60*/  STL [R1+0x15c], RZ ;  /* 0x00015cff01007387 */ /* 0x0003e80000100800 */
[----:B------:R1:W-:Y:S01]  /*2b70*/  STL [R1+0x160], RZ ;  /* 0x000160ff01007387 */ /* 0x0003e20000100800 */
[----:B0-----:R-:W-:Y:S01]  /*2b80*/  R2UR UR12, R0 ;  /* 0x00000000000c72ca */ /* 0x001fe200000e0000 */
[----:B------:R-:W-:-:S02]  /*2b90*/  IMAD.U32 R0, RZ, RZ, UR4 ;  /* 0x00000004ff007e24 */ /* 0x000fc4000f8e00ff */
[----:B------:R1:W-:Y:S04]  /*2ba0*/  STL [R1+0x164], RZ ;  /* 0x000164ff01007387 */ /* 0x0003e80000100800 */
[----:B------:R1:W-:Y:S04]  /*2bb0*/  STL [R1+0x168], RZ ;  /* 0x000168ff01007387 */ /* 0x0003e80000100800 */
[----:B------:R1:W-:Y:S02]  /*2bc0*/  STL [R1+0x16c], RZ ;  /* 0x00016cff01007387 */ /* 0x0003e40000100800 */
[----:B------:R-:W-:-:S02]  /*2bd0*/  ULEA.HI UR11, UR12, UR12, URZ, 0x1 ;  /* 0x0000000c0c0b7291 */ /* 0x000fc4000f8f083f */
[----:B------:R1:W-:Y:S02]  /*2be0*/  STL [R1+0x170], RZ ;  /* 0x000170ff01007387 */ /* 0x0003e40000100800 */
[----:B------:R-:W-:Y:S02]  /*2bf0*/  ULOP3.LUT UR14, UR11, 0x1ffffe, URZ, 0xc0, !UPT ;  /* 0x001ffffe0b0e7892 */ /* 0x000fe4000f8ec03f */
[----:B------:R1:W-:Y:S01]  /*2c00*/  STL [R1+0x174], RZ ;  /* 0x000174ff01007387 */ /* 0x0003e20000100800 */
[----:B--2---:R-:W-:Y:S02]  /*2c10*/  ULEA UR11, UR16, UR15, 0x18 ;  /* 0x0000000f100b7291 */ /* 0x004fe4000f8ec03f */
[----:B------:R-:W-:Y:S01]  /*2c20*/  UIADD3 UR14, UR12, -UR14, URZ ;  /* 0x8000000e0c0e7290 */ /* 0x000fe2000fffe03f */
[----:B------:R1:W-:Y:S03]  /*2c30*/  STL [R1+0x178], RZ ;  /* 0x000178ff01007387 */ /* 0x0003e60000100800 */
[----:B------:R-:W-:Y:S01]  /*2c40*/  ULEA UR14, UR14, UR11, 0xb ;  /* 0x0000000b0e0e7291 */ /* 0x000fe2000f8e583f */
[----:B------:R1:W-:Y:S03]  /*2c50*/  STL [R1+0x17c], RZ ;  /* 0x00017cff01007387 */ /* 0x0003e60000100800 */
[----:B------:R-:W-:Y:S01]  /*2c60*/  UIADD3 UR14, UR14, 0x200, URZ ;  /* 0x000002000e0e7890 */ /* 0x000fe2000fffe03f */
[----:B------:R1:W-:Y:S03]  /*2c70*/  STL [R1+0x180], RZ ;  /* 0x000180ff01007387 */ /* 0x0003e60000100800 */
[----:B------:R-:W-:Y:S01]  /*2c80*/  USHF.R.U32.HI UR12, URZ, 0x4, UR14 ;  /* 0x000000043f0c7899 */ /* 0x000fe2000801160e */
[----:B------:R1:W-:Y:S02]  /*2c90*/  STL [R1+0x184], RZ ;  /* 0x000184ff01007387 */ /* 0x0003e40000100800 */
[----:B------:R-:W-:Y:S01]  /*2ca0*/  UMOV UR14, UR5 ;  /* 0x00000005000e7c82 */ /* 0x000fe20008000000 */
[----:B------:R-:W-:Y:S01]  /*2cb0*/  ULOP3.LUT UR12, UR12, 0x3fff, URZ, 0xc0, !UPT ;  /* 0x00003fff0c0c7892 */ /* 0x000fe2000f8ec03f */
[----:B------:R1:W-:Y:S04]  /*2cc0*/  STL [R1+0x188], RZ ;  /* 0x000188ff01007387 */ /* 0x0003e80000100800 */
        /* <DEDUP_REMOVED lines=28> */
[----:B------:R1:W-:Y:S01]  /*2e90*/  STL [R1+0x1fc], RZ ;  /* 0x0001fcff01007387 */ /* 0x0003e20000100800 */
[----:B------:R-:W-:Y:S05]  /*2ea0*/  @!P0 BRA `(.L_x_18) ;  /* 0x0000003400dc8947 */ /* 0x000fea0003800000 */
[----:B------:R-:W-:-:S06]  /*2eb0*/  UISETP.NE.AND UP0, UPT, UR24, 0x3, UPT ;  /* 0x000000031800788c */ /* 0x000fcc000bf05270 */
[----:B------:R-:W-:-:S13]  /*2ec0*/  PLOP3.LUT P1, PT, PT, PT, UP0, 0x80, 0x0 ;  /* 0x000000000000781c */ /* 0x000fda0003f2f008 */
[----:B------:R-:W-:Y:S05]  /*2ed0*/  @!P1 BRA `(.L_x_19) ;  /* 0x0000000000049947 */ /* 0x000fea0003800000 */
[----:B------:R-:W-:Y:S01]  /*2ee0*/  BPT.TRAP 0x1 ;  /* 0x000000040000795c */ /* 0x000fe20000300000 */
.L_x_19:
[----:B------:R-:W-:Y:S01]  /*2ef0*/  ULEA UR7, UR5, UR11, 0x3 ;  /* 0x0000000b05077291 */ /* 0x000fe2000f8e183f */
[----:B------:R-:W-:-:S05]  /*2f00*/  IMAD.U32 R0, RZ, RZ, UR4 ;  /* 0x00000004ff007e24 */ /* 0x000fca000f8e00ff */
[----:B------:R-:W-:-:S04]  /*2f10*/  SHF.L.U32 R0, R0, 0x1f, RZ ;  /* 0x0000001f00007819 */ /* 0x000fc800000006ff */
[----:B------:R0:W2:Y:S01]  /*2f20*/  SYNCS.PHASECHK.TRANS64.TRYWAIT P0, [UR7], R0 ;  /* 0x00000000ff0075a7 */ /* 0x0000a20008000147 */
[----:B------:R-:W-:Y:S05]  /*2f30*/  @!P1 BRA `(.L_x_20) ;  /* 0x0000000000049947 */ /* 0x000fea0003800000 */
[----:B------:R-:W-:Y:S01]  /*2f40*/  BPT.TRAP 0x1 ;  /* 0x000000040000795c */ /* 0x000fe20000300000 */
.L_x_20:
[----:B------:R3:W-:Y:S01]  /*2f50*/  STL [R1+0x454], RZ ;  /* 0x000454ff01007387 */ /* 0x0007e20000100800 */
[----:B------:R-:W-:Y:S01]  /*2f60*/  UMOV UR6, 0x1 ;  /* 0x0000000100067882 */ /* 0x000fe20000000000 */
[----:B--2---:R-:W-:Y:S05]  /*2f70*/  @P0 BRA `(.L_x_21) ;  /* 0x0000000000080947 */ /* 0x004fea0003800000 */
[----:B------:R-:W2:Y:S02]  /*2f80*/  SYNCS.PHASECHK.TRANS64.TRYWAIT P0, [UR7], R0 ;  /* 0x00000000ff0075a7 */ /* 0x000ea40008000147 */
[----:B--2---:R-:W-:Y:S05]  /*2f90*/  @!P0 BRA `(.L_x_22) ;  /* 0x0000020c009c8947 */ /* 0x004fea0003800000 */
.L_x_21:
[----:B------:R-:W-:Y:S01]  /*2fa0*/  UIADD3 UR7, UR11, 0x1c200, URZ ;  /* 0x0001c2000b077890 */ /* 0x000fe2000fffe03f */
[----:B------:R-:W-:Y:S01]  /*2fb0*/  WARPGROUP.ARRIVE ;  /* 0x00000000000079c5 */ /* 0x000fe20000000000 */
[----:B------:R-:W-:Y:S01]  /*2fc0*/  ULOP3.LUT UR16, UR12, 0x10000, URZ, 0xfc, !UPT ;  /* 0x000100000c107892 */ /* 0x000fe2000f8efc3f */
[----:B------:R-:W-:Y:S01]  /*2fd0*/  STL [R1+0x450], RZ ;  /* 0x000450ff01007387 */ /* 0x000fe20000100800 */
[----:B------:R-:W-:Y:S01]  /*2fe0*/  USHF.R.U32.HI UR7, URZ, 0x4, UR7 ;  /* 0x000000043f077899 */ /* 0x000fe20008011607 */
[----:B------:R-:W-:Y:S01]  /*2ff0*/  CS2R R236, SRZ ;  /* 0x0000000000ec7805 */ /* 0x000fe2000001ff00 */
[----:B------:R-:W-:Y:S01]  /*3000*/  ULEA UR16, UR5, UR16, 0x9 ;  /* 0x0000001005107291 */ /* 0x000fe2000f8e483f */
[----:B------:R-:W-:Y:S01]  /*3010*/  STL [R1+0x44c], RZ ;  /* 0x00044cff01007387 */ /* 0x000fe20000100800 */
[----:B------:R-:W-:Y:S01]  /*3020*/  ULOP3.LUT UR7, UR7, 0x3fff, URZ, 0xc0, !UPT ;  /* 0x00003fff07077892 */ /* 0x000fe2000f8ec03f */
[----:B------:R-:W-:Y:S01]  /*3030*/  CS2R R234, SRZ ;  /* 0x0000000000ea7805 */ /* 0x000fe2000001ff00 */
[----:B------:R-:W-:Y:S01]  /*3040*/  UMOV UR17, 0xc0000010 ;  /* 0xc000001000117882 */ /* 0x000fe20000000000 */
[----:B------:R-:W-:Y:S01]  /*3050*/  UMOV UR19, 0xc0000010 ;  /* 0xc000001000137882 */ /* 0x000fe20000000000 */
[----:B------:R-:W-:Y:S01]  /*3060*/  ULOP3.LUT UR7, UR7, 0x10000, URZ, 0xfc, !UPT ;  /* 0x0001000007077892 */ /* 0x000fe2000f8efc3f */
[----:B------:R-:W-:Y:S01]  /*3070*/  STL [R1+0x448], RZ ;  /* 0x000448ff01007387 */ /* 0x000fe20000100800 */
[----:B------:R-:W-:-:S02]  /*3080*/  CS2R R232, SRZ ;  /* 0x0000000000e87805 */ /* 0x000fc4000001ff00 */
[----:B------:R-:W-:Y:S01]  /*3090*/  CS2R R230, SRZ ;  /* 0x0000000000e67805 */ /* 0x000fe2000001ff00 */
[----:B------:R-:W-:Y:S01]  /*30a0*/  ULEA UR18, UR5, UR7, 0x9 ;  /* 0x0000000705127291 */ /* 0x000fe2000f8e483f */
[----:B------:R-:W-:Y:S01]  /*30b0*/  STL [R1+0x444], RZ ;  /* 0x000444ff01007387 */ /* 0x000fe20000100800 */
[----:B------:R-:W-:Y:S01]  /*30c0*/  CS2R R228, SRZ ;  /* 0x0000000000e47805 */ /* 0x000fe2000001ff00 */
[----:B------:R-:W-:Y:S01]  /*30d0*/  ULDC UR7, c[0x0][0x50c] ;  /* 0x0001430000077ab9 */ /* 0x000fe20000000800 */
[----:B------:R-:W-:Y:S01]  /*30e0*/  CS2R R226, SRZ ;  /* 0x0000000000e27805 */ /* 0x000fe2000001ff00 */
[----:B------:R-:W-:Y:S01]  /*30f0*/  STL [R1+0x440], RZ ;  /* 0x000440ff01007387 */ /* 0x000fe20000100800 */
[----:B------:R-:W-:Y:S01]  /*3100*/  UISETP.NE.AND UP0, UPT, UR7, 0x1, UPT ;  /* 0x000000010700788c */ /* 0x000fe2000bf05270 */
[----:B------:R-:W-:Y:S02]  /*3110*/  CS2R R224, SRZ ;  /* 0x0000000000e07805 */ /* 0x000fe4000001ff00 */
[----:B------:R-:W-:Y:S01]  /*3120*/  CS2R R222, SRZ ;  /* 0x0000000000de7805 */ /* 0x000fe2000001ff00 */
[----:B------:R-:W-:Y:S01]  /*3130*/  QGMMA.64x256x32.F32.E5M2.E5M2 R4, gdesc[UR16], RZ, !UPT, gsb0 ;  /* 0x03e00000100479f3 */ /* 0x000fe2000c0038ff */
[----:B------:R-:W-:Y:S01]  /*3140*/  STL [R1+0x43c], RZ ;  /* 0x00043cff01007387 */ /* 0x000fe20000100800 */
[----:B------:R-:W-:Y:S01]  /*3150*/  UIADD3 UR16, UR16, 0x100, URZ ;  /* 0x0000010010107890 */ /* 0x000fe2000fffe03f */
[----:B------:R-:W-:Y:S01]  /*3160*/  CS2R R220, SRZ ;  /* 0x0000000000dc7805 */ /* 0x000fe2000001ff00 */
[----:B------:R-:W-:Y:S01]  /*3170*/  UMOV UR17, 0xc0000010 ;  /* 0xc000001000117882 */ /* 0x000fe20000000000 */
[----:B------:R-:W-:Y:S01]  /*3180*/  STL [R1+0x438], RZ ;  /* 0x000438ff01007387 */ /* 0x000fe20000100800 */
[----:B------:R-:W-:Y:S01]  /*3190*/  USEL UR7, URZ, 0x1, UP0 ;  /* 0x000000013f077887 */ /* 0x000fe20008000000 */
[----:B------:R-:W-:-:S02]  /*31a0*/  CS2R R218, SRZ ;  /* 0x0000000000da7805 */ /* 0x000fc4000001ff00 */
[----:B------:R-:W-:Y:S01]  /*31b0*/  CS2R R216, SRZ ;  /* 0x0000000000d87805 */ /* 0x000fe2000001ff00 */
[----:B------:R-:W-:Y:S01]  /*31c0*/  STL [R1+0x434], RZ ;  /* 0x000434ff01007387 */ /* 0x000fe20000100800 */
[----:B------:R-:W-:Y:S02]  /*31d0*/  CS2R R214, SRZ ;  /* 0x0000000000d67805 */ /* 0x000fe4000001ff00 */
[----:B------:R-:W-:Y:S02]  /*31e0*/  CS2R R212, SRZ ;  /* 0x0000000000d47805 */ /* 0x000fe4000001ff00 */
[----:B------:R-:W-:Y:S01]  /*31f0*/  ISETP.NE.AND P0, PT, RZ, UR7, PT ;  /* 0x00000007ff007c0c */ /* 0x000fe2000bf05270 */
        /* <DEDUP_REMOVED lines=93> */
[----:B------:R-:W-:-:S02]  /*37d0*/  WARPGROUP.DEPBAR.LE gsb0, 0x0 ;  /* 0x00008000000079c5 */ /* 0x000fc40000010000 */
[----:B--2---:R-:W-:Y:S01]  /*37e0*/  IMAD.MOV.U32 R3, RZ, RZ, R129 ;  /* 0x000000ffff037224 */ /* 0x004fe200078e0081 */
[----:B------:R-:W-:Y:S01]  /*37f0*/  STL [R1+0x334], RZ ;  /* 0x000334ff01007387 */ /* 0x000fe20000100800 */
[----:B------:R-:W-:Y:S02]  /*3800*/  IMAD.MOV.U32 R2, RZ, RZ, R130 ;  /* 0x000000ffff027224 */ /* 0x000fe400078e0082 */
[----:B0-----:R-:W-:Y:S01]  /*3810*/  IMAD.MOV.U32 R0, RZ, RZ, R131 ;  /* 0x000000ffff007224 */ /* 0x001fe200078e0083 */
        /* <DEDUP_REMOVED lines=23> */
[----:B------:R0:W-:Y:S04]  /*3990*/  STL.64 [R1], R4 ;  /* 0x0000000401007387 */ /* 0x0001e80000100a00 */
[----:B------:R2:W-:Y:S04]  /*39a0*/  STL.64 [R1+0x8], R6 ;  /* 0x0000080601007387 */ /* 0x0005e80000100a00 */
[----:B------:R4:W-:Y:S04]  /*39b0*/  STL.64 [R1+0x10], R8 ;  /* 0x0000100801007387 */ /* 0x0009e80000100a00 */
[----:B------:R5:W-:Y:S01]  /*39c0*/  STL.64 [R1+0x18], R10 ;  /* 0x0000180a01007387 */ /* 0x000be20000100a00 */
[----:B0-----:R-:W-:-:S03]  /*39d0*/  CS2R R4, SRZ ;  /* 0x0000000000047805 */ /* 0x001fc6000001ff00 */
[----:B------:R0:W-:Y:S01]  /*39e0*/  STL.64 [R1+0x20], R12 ;  /* 0x0000200c01007387 */ /* 0x0001e20000100a00 */
[----:B--2---:R-:W-:-:S03]  /*39f0*/  CS2R R6, SRZ ;  /* 0x0000000000067805 */ /* 0x004fc6000001ff00 */
[----:B------:R2:W-:Y:S01]  /*3a00*/  STL.64 [R1+0x28], R14 ;  /* 0x0000280e01007387 */ /* 0x0005e20000100a00 */
[----:B----4-:R-:W-:-:S03]  /*3a10*/  CS2R R8, SRZ ;  /* 0x0000000000087805 */ /* 0x010fc6000001ff00 */
[----:B------:R4:W-:Y:S01]  /*3a20*/  STL.64 [R1+0x30], R16 ;  /* 0x0000301001007387 */ /* 0x0009e20000100a00 */
[----:B-----5:R-:W-:-:S03]  /*3a30*/  CS2R R10, SRZ ;  /* 0x00000000000a7805 */ /* 0x020fc6000001ff00 */
[----:B------:R5:W-:Y:S01]  /*3a40*/  STL.64 [R1+0x38], R18 ;  /* 0x0000381201007387 */ /* 0x000be20000100a00 */
[----:B0-----:R-:W-:-:S03]  /*3a50*/  CS2R R12, SRZ ;  /* 0x00000000000c7805 */ /* 0x001fc6000001ff00 */
[----:B------:R0:W-:Y:S01]  /*3a60*/  STL.64 [R1+0x40], R20 ;  /* 0x0000401401007387 */ /* 0x0001e20000100a00 */
[----:B--2---:R-:W-:-:S03]  /*3a70*/  CS2R R14, SRZ ;  /* 0x00000000000e7805 */ /* 0x004fc6000001ff00 */
[----:B------:R2:W-:Y:S01]  /*3a80*/  STL.64 [R1+0x48], R22 ;  /* 0x0000481601007387 */ /* 0x0005e20000100a00 */
[----:B----4-:R-:W-:-:S03]  /*3a90*/  CS2R R16, SRZ ;  /* 0x0000000000107805 */ /* 0x010fc6000001ff00 */
[----:B------:R-:W-:Y:S01]  /*3aa0*/  STL.64 [R1+0x50], R24 ;  /* 0x0000501801007387 */ /* 0x000fe20000100a00 */
[----:B-----5:R-:W-:-:S03]  /*3ab0*/  CS2R R18, SRZ ;  /* 0x0000000000127805 */ /* 0x020fc6000001ff00 */
[----:B------:R-:W-:Y:S01]  /*3ac0*/  STL.64 [R1+0x58], R26 ;  /* 0x0000581a01007387 */ /* 0x000fe20000100a00 */
[----:B0-----:R-:W-:-:S03]  /*3ad0*/  CS2R R20, SRZ ;  /* 0x0000000000147805 */ /* 0x001fc6000001ff00 */
[----:B------:R-:W-:Y:S01]  /*3ae0*/  STL.64 [R1+0x60], R28 ;  /* 0x0000601c01007387 */ /* 0x000fe20000100a00 */
[----:B--2---:R-:W-:-:S03]  /*3af0*/  CS2R R22, SRZ ;  /* 0x0000000000167805 */ /* 0x004fc6000001ff00 */
[----:B------:R-:W-:Y:S04]  /*3b00*/  STL.64 [R1+0x68], R30 ;  /* 0x0000681e01007387 */ /* 0x000fe80000100a00 */
        /* <DEDUP_REMOVED lines=49> */
[----:B------:R0:W-:Y:S04]  /*3e20*/  STL.64 [R1+0x1f8], R130 ;  /* 0x0001f88201007387 */ /* 0x0001e80000100a00 */
[----:B------:R2:W-:Y:S04]  /*3e30*/  STL [R1+0x2d4], RZ ;  /* 0x0002d4ff01007387 */ /* 0x0005e80000100800 */
[----:B------:R2:W-:Y:S01]  /*3e40*/  STL [R1+0x2d0], RZ ;  /* 0x0002d0ff01007387 */ /* 0x0005e20000100800 */
[----:B0-----:R-:W-:-:S03]  /*3e50*/  WARPGROUP.ARRIVE ;  /* 0x00000000000079c5 */ /* 0x001fc60000000000 */
[----:B------:R2:W-:Y:S04]  /*3e60*/  STL [R1+0x2cc], RZ ;  /* 0x0002ccff01007387 */ /* 0x0005e80000100800 */
[----:B------:R2:W-:Y:S01]  /*3e70*/  STL [R1+0x2c8], RZ ;  /* 0x0002c8ff01007387 */ /* 0x0005e20000100800 */
[----:B------:R-:W-:Y:S03]  /*3e80*/  QGMMA.64x256x32.F32.E5M2.E5M2 R24, gdesc[UR16], RZ, !UPT, gsb0 ;  /* 0x03e00000101879f3 */ /* 0x000fe6000c0038ff */
        /* <DEDUP_REMOVED lines=50> */
[----:B------:R-:W-:-:S02]  /*41b0*/  WARPGROUP.DEPBAR.LE gsb0, 0x0 ;  /* 0x00008000000079c5 */ /* 0x000fc40000010000 */
[----:B------:R-:W-:Y:S05]  /*41c0*/  @!P0 BRA `(.L_x_23) ;  /* 0x0000002000f88947 */ /* 0x000fea0003800000 */
[----:B------:R-:W4:Y:S04]  /*41d0*/  LDL R4, [R1] ;  /* 0x0000000001047983 */ /* 0x000f280000100800 */
[----:B------:R-:W5:Y:S04]  /*41e0*/  LDL R5, [R1+0x4] ;  /* 0x0000040001057983 */ /* 0x000f680000100800 */
[----:B------:R-:W3:Y:S04]  /*41f0*/  LDL R6, [R1+0x8] ;  /* 0x0000080001067983 */ /* 0x000ee80000100800 */
[----:B------:R-:W2:Y:S04]  /*4200*/  LDL R7, [R1+0xc] ;  /* 0x00000c0001077983 */ /* 0x000ea80000100800 */
        /* <DEDUP_REMOVED lines=100> */
[----:B------:R0:W-:Y:S04]  /*4850*/  STL [R1+0x4c8], R131 ;  /* 0x0004c88301007387 */ /* 0x0001e80000100800 */
[----:B0-----:R-:W2:Y:S04]  /*4860*/  LDL R131, [R1+0x1a0] ;  /* 0x0001a00001837983 */ /* 0x001ea80000100800 */
        /* <DEDUP_REMOVED lines=39> */
[----:B0-----:R-:W2:Y:S01]  /*4ae0*/  LDL R151, [R1+0x1f0] ;  /* 0x0001f00001977983 */ /* 0x001ea20000100800 */
[----:B------:R-:W-:-:S01]  /*4af0*/  FADD R3, RZ, R3 ;  /* 0x00000003ff037221 */ /* 0x000fc20000000000 */
[----:B------:R-:W-:Y:S01]  /*4b00*/  FADD R2, RZ, R2 ;  /* 0x00000002ff027221 */ /* 0x000fe20000000000 */
[----:B----4-:R-:W-:-:S01]  /*4b10*/  FADD R4, RZ, R4 ;  /* 0x00000004ff047221 */ /* 0x010fc20000000000 */
[----:B-----5:R-:W-:Y:S01]  /*4b20*/  FADD R5, RZ, R5 ;  /* 0x00000005ff057221 */ /* 0x020fe20000000000 */
[----:B---3--:R-:W-:-:S01]  /*4b30*/  FADD R6, RZ, R6 ;  /* 0x00000006ff067221 */ /* 0x008fc20000000000 */
[----:B--2---:R-:W-:Y:S01]  /*4b40*/  FADD R7, RZ, R7 ;  /* 0x00000007ff077221 */ /* 0x004fe20000000000 */
[----:B------:R-:W-:-:S01]  /*4b50*/  FADD R8, RZ, R8 ;  /* 0x00000008ff087221 */ /* 0x000fc20000000000 */
[----:B------:R-:W-:Y:S01]  /*4b60*/  FADD R9, RZ, R9 ;  /* 0x00000009ff097221 */ /* 0x000fe20000000000 */
        /* <DEDUP_REMOVED lines=13> */
[----:B------:R-:W2:Y:S01]  /*4c40*/  LDL.LU R131, [R1+0x4c8] ;  /* 0x0004c80001837983 */ /* 0x000ea20000300800 */
        /* <DEDUP_REMOVED lines=13> */
[----:B------:R-:W3:Y:S01]  /*4d20*/  LDL.LU R132, [R1+0x4c4] ;  /* 0x0004c40001847983 */ /* 0x000ee20000300800 */
        /* <DEDUP_REMOVED lines=16> */
[----:B------:R0:W-:Y:S01]  /*4e30*/  STL [R1+0x200], R133 ;  /* 0x0002008501007387 */ /* 0x0001e20000100800 */
        /* <DEDUP_REMOVED lines=9> */
[----:B0-----:R-:W4:Y:S01]  /*4ed0*/  LDL.LU R133, [R1+0x4c0] ;  /* 0x0004c00001857983 */ /* 0x001f220000300800 */
[----:B------:R-:W-:-:S01]  /*4ee0*/  FADD R185, RZ, R185 ;  /* 0x000000b9ffb97221 */ /* 0x000fc20000000000 */
[----:B------:R-:W-:Y:S01]  /*4ef0*/  FADD R186, RZ, R186 ;  /* 0x000000baffba7221 */ /* 0x000fe20000000000 */
[----:B------:R-:W-:-:S01]  /*4f00*/  FADD R187, RZ, R187 ;  /* 0x000000bbffbb7221 */ /* 0x000fc20000000000 */
        /* <DEDUP_REMOVED lines=10> */
[----:B0-----:R-:W5:Y:S01]  /*4fb0*/  LDL.LU R134, [R1+0x4bc] ;  /* 0x0004bc0001867983 */ /* 0x001f620000300800 */
        /* <DEDUP_REMOVED lines=51> */
[----:B0-----:R-:W5:Y:S04]  /*52f0*/  LDL.LU R138, [R1+0x4ac] ;  /* 0x0004ac00018a7983 */ /* 0x001f680000300800 */
[----:B------:R0:W-:Y:S01]  /*5300*/  STL [R1+0x218], R139 ;  /* 0x0002188b01007387 */ /* 0x0001e20000100800 */
[----:B------:R-:W-:-:S03]  /*5310*/  FADD R140, RZ, R140 ;  /* 0x0000008cff8c7221 */ /* 0x000fc60000000000 */
        /* <DEDUP_REMOVED lines=34> */
[----:B------:R0:W-:Y:S04]  /*5540*/  STL [R1+0x248], R151 ;  /* 0x0002489701007387 */ /* 0x0001e80000100800 */
[----:B0-----:R-:W5:Y:S04]  /*5550*/  LDL.LU R151, [R1+0x478] ;  /* 0x0004780001977983 */ /* 0x001f680000300800 */
[----:B------:R0:W-:Y:S04]  /*5560*/  STL [R1+0x24c], R3 ;  /* 0x00024c0301007387 */ /* 0x0001e80000100800 */
[----:B------:R1:W-:Y:S01]  /*5570*/  STL [R1+0x250], R2 ;  /* 0x0002500201007387 */ /* 0x0003e20000100800 */
[----:B0-----:R-:W-:-:S01]  /*5580*/  FADD R3, RZ, R0 ;  /* 0x00000000ff037221 */ /* 0x001fc20000000000 */
[----:B------:R-:W-:Y:S01]  /*5590*/  FADD R0, RZ, R25 ;  /* 0x00000019ff007221 */ /* 0x000fe20000000000 */
[----:B-1----:R-:W-:-:S03]  /*55a0*/  FADD R2, RZ, R24 ;  /* 0x00000018ff027221 */ /* 0x002fc60000000000 */
[----:B------:R0:W-:Y:S04]  /*55b0*/  STL [R1+0x254], R3 ;  /* 0x0002540301007387 */ /* 0x0001e80000100800 */
[----:B------:R1:W-:Y:S04]  /*55c0*/  STL [R1+0x258], R2 ;  /* 0x0002580201007387 */ /* 0x0003e80000100800 */
[----:B------:R2:W-:Y:S01]  /*55d0*/  STL [R1+0x25c], R0 ;  /* 0x00025c0001007387 */ /* 0x0005e20000100800 */
[----:B0-----:R-:W-:-:S01]  /*55e0*/  FADD R3, RZ, R26 ;  /* 0x0000001aff037221 */ /* 0x001fc20000000000 */
[----:B-1----:R-:W-:-:S04]  /*55f0*/  FADD R2, RZ, R27 ;  /* 0x0000001bff027221 */ /* 0x002fc80000000000 */
[----:B------:R0:W-:Y:S01]  /*5600*/  STL [R1+0x260], R3 ;  /* 0x0002600301007387 */ /* 0x0001e20000100800 */
[----:B--2---:R-:W-:-:S03]  /*5610*/  FADD R0, RZ, R28 ;  /* 0x0000001cff007221 */ /* 0x004fc60000000000 */
        /* <DEDUP_REMOVED lines=207> */
[----:B---3--:R-:W-:-:S04]  /*6310*/  FADD R2, RZ, R132 ;  /* 0x00000084ff027221 */ /* 0x008fc80000000000 */
[----:B------:R5:W-:Y:S01]  /*6320*/  STL [R1+0x404], R3 ;  /* 0x0004040301007387 */ /* 0x000be20000100800 */
[----:B----4-:R-:W-:-:S03]  /*6330*/  FADD R0, RZ, R133 ;  /* 0x00000085ff007221 */ /* 0x010fc60000000000 */
[----:B------:R0:W-:Y:S04]  /*6340*/  STL [R1+0x408], R2 ;  /* 0x0004080201007387 */ /* 0x0001e80000100800 */
[----:B------:R1:W-:Y:S01]  /*6350*/  STL [R1+0x40c], R0 ;  /* 0x00040c0001007387 */ /* 0x0003e20000100800 */
[----:B-----5:R-:W-:-:S01]  /*6360*/  FADD R3, RZ, R134 ;  /* 0x00000086ff037221 */ /* 0x020fc20000000000 */
[----:B0-----:R-:W-:-:S04]  /*6370*/  FADD R2, RZ, R135 ;  /* 0x00000087ff027221 */ /* 0x001fc80000000000 */
[----:B------:R0:W-:Y:S01]  /*6380*/  STL [R1+0x410], R3 ;  /* 0x0004100301007387 */ /* 0x0001e20000100800 */
[----:B-1----:R-:W-:-:S03]  /*6390*/  FADD R0, RZ, R136 ;  /* 0x00000088ff007221 */ /* 0x002fc60000000000 */
        /* <DEDUP_REMOVED lines=32> */
[----:B------:R-:W-:-:S05]  /*65a0*/  UMOV UR6, URZ ;  /* 0x0000003f00067c82 */ /* 0x000fca0008000000 */
.L_x_23:
[----:B------:R-:W-:-:S04]  /*65b0*/  UIADD3 UR14, UR5, 0x1, URZ ;  /* 0x00000001050e7890 */ /* 0x000fc8000fffe03f */
[----:B------:R-:W-:-:S04]  /*65c0*/  UISETP.NE.AND UP0, UPT, UR14, 0xe, UPT ;  /* 0x0000000e0e00788c */ /* 0x000fc8000bf05270 */
[----:B------:R-:W-:Y:S02]  /*65d0*/  USEL UR8, URZ, 0x1, UP0 ;  /* 0x000000013f087887 */ /* 0x000fe40008000000 */
[----:B------:R-:W-:Y:S02]  /*65e0*/  USEL UR14, UR14, URZ, UP0 ;  /* 0x0000003f0e0e7287 */ /* 0x000fe40008000000 */
[----:B------:R-:W-:-:S06]  /*65f0*/  ULOP3.LUT UR8, UR4, UR8, URZ, 0x3c, !UPT ;  /* 0x0000000804087292 */ /* 0x000fcc000f8e3c3f */
[----:B0-----:R-:W-:Y:S01]  /*6600*/  IMAD.U32 R0, RZ, RZ, UR8 ;  /* 0x00000008ff007e24 */ /* 0x001fe2000f8e00ff */
[----:B------:R-:W-:-:S06]  /*6610*/  UMOV UR8, 0x1 ;  /* 0x0000000100087882 */ /* 0x000fcc0000000000 */
.L_x_18:
[----:B------:R-:W-:-:S04]  /*6620*/  UISETP.LT.AND UP0, UPT, UR9, 0x1, UPT ;  /* 0x000000010900788c */ /* 0x000fc8000bf01270 */
[----:B------:R-:W-:-:S04]  /*6630*/  USEL UR15, UR9, 0x1, UP0 ;  /* 0x00000001090f7887 */ /* 0x000fc80008000000 */
[----:B------:R-:W-:-:S04]  /*6640*/  UIADD3 UR15, UR9, -UR15, URZ ;  /* 0x8000000f090f7290 */ /* 0x000fc8000fffe03f */
[----:B------:R-:W-:-:S06]  /*6650*/  UISETP.GE.AND UP0, UPT, UR15, 0x1, UPT ;  /* 0x000000010f00788c */ /* 0x000fcc000bf06270 */
[----:B------:R-:W-:-:S13]  /*6660*/  PLOP3.LUT P0, PT, PT, PT, UP0, 0x80, 0x0 ;  /* 0x000000000000781c */ /* 0x000fda0003f0f008 */
[----:B------:R-:W-:Y:S05]  /*6670*/  @!P0 BRA `(.L_x_24) ;  /* 0x0000004c00ac8947 */ /* 0x000fea0003800000 */
[----:B------:R-:W-:Y:S01]  /*6680*/  IMAD.U32 R2, RZ, RZ, UR15 ;  /* 0x0000000fff027e24 */ /* 0x000fe2000f8e00ff */
[----:B------:R-:W-:Y:S01]  /*6690*/  UMOV UR25, UR5 ;  /* 0x0000000500197c82 */ /* 0x000fe20008000000 */
[----:B------:R-:W-:-:S05]  /*66a0*/  ULDC UR26, c[0x0][0x50c] ;  /* 0x00014300001a7ab9 */ /* 0x000fca0000000800 */
.L_x_32:
[----:B------:R-:W-:-:S06]  /*66b0*/  UISETP.NE.AND UP0, UPT, UR24, 0x3, UPT ;  /* 0x000000031800788c */ /* 0x000fcc000bf05270 */
[----:B------:R-:W-:-:S13]  /*66c0*/  PLOP3.LUT P1, PT, PT, PT, UP0, 0x80, 0x0 ;  /* 0x000000000000781c */ /* 0x000fda0003f2f008 */
[----:B------:R-:W-:Y:S05]  /*66d0*/  @!P1 BRA `(.L_x_25) ;  /* 0x0000000000049947 */ /* 0x000fea0003800000 */
[----:B------:R-:W-:Y:S01]  /*66e0*/  BPT.TRAP 0x1 ;  /* 0x000000040000795c */ /* 0x000fe20000300000 */
.L_x_25:
[----:B------:R-:W0:Y:S01]  /*66f0*/  S2UR UR15, SR_CgaCtaId ;  /* 0x00000000000f79c3 */ /* 0x000e220000008800 */
[----:B------:R-:W-:Y:S01]  /*6700*/  UMOV UR11, 0x400 ;  /* 0x00000400000b7882 */ /* 0x000fe20000000000 */
[----:B------:R-:W-:Y:S01]  /*6710*/  SHF.L.U32 R3, R0, 0x1f, RZ ;  /* 0x0000001f00037819 */ /* 0x000fe200000006ff */
[----:B0-----:R-:W-:-:S04]  /*6720*/  ULEA UR11, UR15, UR11, 0x18 ;  /* 0x0000000b0f0b7291 */ /* 0x001fc8000f8ec03f */
[----:B------:R-:W-:-:S09]  /*6730*/  ULEA UR15, UR14, UR11, 0x3 ;  /* 0x0000000b0e0f7291 */ /* 0x000fd2000f8e183f */
[----:B------:R0:W4:Y:S01]  /*6740*/  SYNCS.PHASECHK.TRANS64.TRYWAIT P0, [UR15], R3 ;  /* 0x00000003ff0075a7 */ /* 0x000122000800014f */
[----:B------:R-:W-:Y:S05]  /*6750*/  @!P1 BRA `(.L_x_26) ;  /* 0x0000000000049947 */ /* 0x000fea0003800000 */
[----:B------:R-:W-:Y:S01]  /*6760*/  BPT.TRAP 0x1 ;  /* 0x000000040000795c */ /* 0x000fe20000300000 */
.L_x_26:
[----:B----4-:R-:W-:Y:S05]  /*6770*/  @P0 BRA `(.L_x_27) ;  /* 0x0000000000080947 */ /* 0x010fea0003800000 */
[----:B------:R-:W4:Y:S02]  /*6780*/  SYNCS.PHASECHK.TRANS64.TRYWAIT P0, [UR15], R3 ;  /* 0x00000003ff0075a7 */ /* 0x000f24000800014f */
[----:B----4-:R-:W-:Y:S05]  /*6790*/  @!P0 BRA `(.L_x_28) ;  /* 0x000001d400b48947 */ /* 0x010fea0003800000 */
.L_x_27:
        /* <DEDUP_REMOVED lines=64> */
[----:B----4-:R-:W4:Y:S04]  /*6ba0*/  LDL.LU.64 R108, [R1] ;  /* 0x00000000016c7983 */ /* 0x010f280000300a00 */
[----:B------:R-:W4:Y:S04]  /*6bb0*/  LDL.LU.64 R110, [R1+0x8] ;  /* 0x00000800016e7983 */ /* 0x000f280000300a00 */
        /* <DEDUP_REMOVED lines=61> */
[----:B------:R-:W4:Y:S01]  /*6f90*/  LDL.LU.64 R234, [R1+0x1f8] ;  /* 0x0001f80001ea7983 */ /* 0x000f220000300a00 */
[----:B------:R-:W-:-:S02]  /*6fa0*/  UIADD3 UR15, UR11, 0x1c200, URZ ;  /* 0x0001c2000b0f7890 */ /* 0x000fc4000fffe03f */
[----:B------:R-:W-:Y:S02]  /*6fb0*/  UISETP.NE.AND UP0, UPT, UR7, URZ, UPT ;  /* 0x0000003f0700728c */ /* 0x000fe4000bf05270 */
[----:B------:R-:W-:Y:S02]  /*6fc0*/  USHF.R.U32.HI UR15, URZ, 0x4, UR15 ;  /* 0x000000043f0f7899 */ /* 0x000fe4000801160f */
[----:B------:R-:W-:Y:S02]  /*6fd0*/  USEL UR8, UR8, URZ, !UP0 ;  /* 0x0000003f08087287 */ /* 0x000fe4000c000000 */
[----:B------:R-:W-:Y:S02]  /*6fe0*/  ULOP3.LUT UR15, UR15, 0x3fff, URZ, 0xc0, !UPT ;  /* 0x00003fff0f0f7892 */ /* 0x000fe4000f8ec03f */
[----:B------:R-:W-:Y:S02]  /*6ff0*/  ULOP3.LUT UR16, UR12, 0x10000, URZ, 0xfc, !UPT ;  /* 0x000100000c107892 */ /* 0x000fe4000f8efc3f */
[----:B------:R-:W-:-:S02]  /*7000*/  ULOP3.LUT UR15, UR15, 0x10000, URZ, 0xfc, !UPT ;  /* 0x000100000f0f7892 */ /* 0x000fc4000f8efc3f */
[----:B------:R-:W-:Y:S02]  /*7010*/  UISETP.NE.U32.AND UP0, UPT, UR8, URZ, UPT ;  /* 0x0000003f0800728c */ /* 0x000fe4000bf05070 */
[----:B------:R-:W-:Y:S02]  /*7020*/  ULEA UR16, UR14, UR16, 0x9 ;  /* 0x000000100e107291 */ /* 0x000fe4000f8e483f */
[----:B------:R-:W-:Y:S01]  /*7030*/  ULEA UR18, UR14, UR15, 0x9 ;  /* 0x0000000f0e127291 */ /* 0x000fe2000f8e483f */
[----:B------:R-:W-:Y:S01]  /*7040*/  UMOV UR17, 0xc0000010 ;  /* 0xc000001000117882 */ /* 0x000fe20000000000 */
[----:B------:R-:W-:Y:S01]  /*7050*/  UMOV UR19, 0xc0000010 ;  /* 0xc000001000137882 */ /* 0x000fe20000000000 */
[----:B----4-:R-:W-:-:S06]  /*7060*/  WARPGROUP.ARRIVE ;  /* 0x00000000000079c5 */ /* 0x010fcc0000000000 */
[----:B------:R-:W-:Y:S03]  /*7070*/  QGMMA.64x256x32.F32.E5M2.E5M2 R108, gdesc[UR16], R108, UP0, gsb0 ;  /* 0x03e00000106c79f3 */ /* 0x000fe6000b80386c */
[----:B------:R-:W-:Y:S02]  /*7080*/  WARPGROUP.DEPBAR.LE gsb0, 0x0 ;  /* 0x00008000000079c5 */ /* 0x000fe40000010000 */
[----:B------:R-:W-:Y:S01]  /*7090*/  STL.64 [R1], R108 ;  /* 0x0000006c01007387 */ /* 0x000fe20000100a00 */
[----:B0-----:R-:W-:-:S03]  /*70a0*/  IMAD.MOV.U32 R3, RZ, RZ, R108 ;  /* 0x000000ffff037224 */ /* 0x001fc600078e006c */
        /* <DEDUP_REMOVED lines=63> */
[----:B0-----:R0:W5:Y:S04]  /*74a0*/  LDL.LU.64 R234, [R1+0x670] ;  /* 0x0006700001ea7983 */ /* 0x0011680000300a00 */
[----:B------:R0:W5:Y:S04]  /*74b0*/  LDL.LU.64 R232, [R1+0x668] ;  /* 0x0006680001e87983 */ /* 0x0001680000300a00 */
        /* <DEDUP_REMOVED lines=62> */
[----:B------:R-:W-:Y:S01]  /*78a0*/  UIADD3 UR16, UR16, 0x100, URZ ;  /* 0x0000010010107890 */ /* 0x000fe2000fffe03f */
[----:B------:R-:W-:Y:S01]  /*78b0*/  UMOV UR17, 0xc0000010 ;  /* 0xc000001000117882 */ /* 0x000fe20000000000 */
[----:B------:R-:W-:Y:S01]  /*78c0*/  UIADD3 UR6, UR6, 0x1, URZ ;  /* 0x0000000106067890 */ /* 0x000fe2000fffe03f */
[----:B----4-:R-:W-:-:S06]  /*78d0*/  WARPGROUP.ARRIVE ;  /* 0x00000000000079c5 */ /* 0x010fcc0000000000 */
[----:B------:R-:W-:Y:S01]  /*78e0*/  QGMMA.64x256x32.F32.E5M2.E5M2 R24, gdesc[UR16], R24, UP0, gsb0 ;  /* 0x03e00000101879f3 */ /* 0x000fe2000b803818 */
[----:B------:R-:W-:-:S04]  /*78f0*/  UISETP.NE.AND UP0, UPT, UR6, UR26, UPT ;  /* 0x0000001a0600728c */ /* 0x000fc8000bf05270 */
[----:B------:R-:W-:-:S06]  /*7900*/  USEL UR7, URZ, 0x1, UP0 ;  /* 0x000000013f077887 */ /* 0x000fcc0008000000 */
[----:B------:R-:W-:Y:S01]  /*7910*/  ISETP.NE.AND P0, PT, RZ, UR7, PT ;  /* 0x00000007ff007c0c */ /* 0x000fe2000bf05270 */
[----:B------:R-:W-:-:S12]  /*7920*/  WARPGROUP.DEPBAR.LE gsb0, 0x0 ;  /* 0x00008000000079c5 */ /* 0x000fd80000010000 */
[----:B0-----:R-:W-:Y:S05]  /*7930*/  @!P0 BRA `(.L_x_29) ;  /* 0x00000038008c8947 */ /* 0x001fea0003800000 */
[----:B------:R0:W-:Y:S04]  /*7940*/  STL [R1+0x660], R31 ;  /* 0x0006601f01007387 */ /* 0x0001e80000100800 */
[----:B------:R4:W-:Y:S01]  /*7950*/  STL [R1+0x65c], R32 ;  /* 0x00065c2001007387 */ /* 0x0009e20000100800 */
[----:B0-----:R-:W-:-:S03]  /*7960*/  IMAD.MOV.U32 R31, RZ, RZ, R3 ;  /* 0x000000ffff1f7224 */ /* 0x001fc600078e0003 */
[----:B----4-:R-:W4:Y:S04]  /*7970*/  LDL R32, [R1+0x4] ;  /* 0x0000040001207983 */ /* 0x010f280000100800 */
[----:B------:R0:W-:Y:S04]  /*7980*/  STL [R1+0x658], R33 ;  /* 0x0006582101007387 */ /* 0x0001e80000100800 */
[----:B0-----:R-:W2:Y:S04]  /*7990*/  LDL R33, [R1+0x8] ;  /* 0x0000080001217983 */ /* 0x001ea80000100800 */
[----:B------:R0:W-:Y:S04]  /*79a0*/  STL [R1+0x654], R34 ;  /* 0x0006542201007387 */ /* 0x0001e80000100800 */
[----:B0-----:R-:W3:Y:S04]  /*79b0*/  LDL R34, [R1+0xc] ;  /* 0x00000c0001227983 */ /* 0x001ee80000100800 */
        /* <DEDUP_REMOVED lines=175> */
[----:B0-----:R-:W3:Y:S04]  /*84b0*/  LDL.LU R122, [R1+0x200] ;  /* 0x00020000017a7983 */ /* 0x001ee80000300800 */
        /* <DEDUP_REMOVED lines=14> */
[----:B------:R-:W3:Y:S04]  /*85a0*/  LDL.LU R3, [R1+0x234] ;  /* 0x0002340001037983 */ /* 0x000ee80000300800 */
        /* <DEDUP_REMOVED lines=46> */
[----:B-----5:R0:W-:Y:S04]  /*8890*/  STL [R1+0x478], R0 ;  /* 0x0004780001007387 */ /* 0x0201e80000100800 */
[----:B0-----:R-:W3:Y:S01]  /*88a0*/  LDL R0, [R1+0x168] ;  /* 0x0001680001007983 */ /* 0x001ee20000100800 */
[----:B------:R-:W-:-:S01]  /*88b0*/  FADD R4, R31, R4 ;  /* 0x000000041f047221 */ /* 0x000fc20000000000 */
[----:B----4-:R-:W-:Y:S01]  /*88c0*/  FADD R5, R32, R5 ;  /* 0x0000000520057221 */ /* 0x010fe20000000000 */
[----:B--2---:R-:W-:-:S01]  /*88d0*/  FADD R6, R33, R6 ;  /* 0x0000000621067221 */ /* 0x004fc20000000000 */
[----:B------:R-:W2:Y:S01]  /*88e0*/  LDL.LU R31, [R1+0x660] ;  /* 0x00066000011f7983 */ /* 0x000ea20000300800 */
[----:B---3--:R-:W-:-:S01]  /*88f0*/  FADD R7, R34, R7 ;  /* 0x0000000722077221 */ /* 0x008fc20000000000 */
[----:B------:R-:W-:-:S02]  /*8900*/  FADD R8, R35, R8 ;  /* 0x0000000823087221 */ /* 0x000fc40000000000 */
[----:B------:R-:W3:Y:S01]  /*8910*/  LDL.LU R32, [R1+0x65c] ;  /* 0x00065c0001207983 */ /* 0x000ee20000300800 */
[----:B------:R-:W-:-:S03]  /*8920*/  FADD R9, R36, R9 ;  /* 0x0000000924097221 */ /* 0x000fc60000000000 */
[----:B------:R-:W4:Y:S01]  /*8930*/  LDL.LU R33, [R1+0x658] ;  /* 0x0006580001217983 */ /* 0x000f220000300800 */
        /* <DEDUP_REMOVED lines=160> */
[----:B------:R-:W-:-:S01]  /*9340*/  FADD R218, R117, R218 ;  /* 0x000000da75da7221 */ /* 0x000fc20000000000 */
[----:B------:R-:W-:Y:S02]  /*9350*/  FADD R122, R124, R122 ;  /* 0x0000007a7c7a7221 */ /* 0x000fe40000000000 */
[----:B------:R-:W4:Y:S01]  /*9360*/  LDL.LU R114, [R1+0x514] ;  /* 0x0005140001727983 */ /* 0x000f220000300800 */
[----:B------:R-:W-:-:S03]  /*9370*/  FADD R219, R118, R219 ;  /* 0x000000db76db7221 */ /* 0x000fc60000000000 */
[----:B------:R-:W4:Y:S01]  /*9380*/  LDL.LU R115, [R1+0x510] ;  /* 0x0005100001737983 */ /* 0x000f220000300800 */
[----:B------:R-:W-:-:S03]  /*9390*/  FADD R220, R119, R220 ;  /* 0x000000dc77dc7221 */ /* 0x000fc60000000000 */
[----:B------:R-:W4:Y:S01]  /*93a0*/  LDL.LU R116, [R1+0x50c] ;  /* 0x00050c0001747983 */ /* 0x000f220000300800 */
[----:B------:R-:W-:-:S03]  /*93b0*/  FADD R221, R120, R221 ;  /* 0x000000dd78dd7221 */ /* 0x000fc60000000000 */
[----:B------:R-:W4:Y:S04]  /*93c0*/  LDL.LU R117, [R1+0x508] ;  /* 0x0005080001757983 */ /* 0x000f280000300800 */
[----:B------:R-:W4:Y:S04]  /*93d0*/  LDL.LU R118, [R1+0x504] ;  /* 0x0005040001767983 */ /* 0x000f280000300800 */
[----:B------:R-:W4:Y:S04]  /*93e0*/  LDL.LU R119, [R1+0x500] ;  /* 0x0005000001777983 */ /* 0x000f280000300800 */
[----:B------:R-:W4:Y:S01]  /*93f0*/  LDL.LU R120, [R1+0x4fc] ;  /* 0x0004fc0001787983 */ /* 0x000f220000300800 */
[----:B------:R-:W-:-:S01]  /*9400*/  FADD R237, R126, R237 ;  /* 0x000000ed7eed7221 */ /* 0x000fc20000000000 */
[----:B------:R-:W-:Y:S01]  /*9410*/  FADD R236, R128, R236 ;  /* 0x000000ec80ec7221 */ /* 0x000fe20000000000 */
[----:B------:R-:W-:-:S01]  /*9420*/  FADD R225, R150, R225 ;  /* 0x000000e196e17221 */ /* 0x000fc20000000000 */
[----:B------:R0:W-:Y:S01]  /*9430*/  STL [R1+0x200], R122 ;  /* 0x0002007a01007387 */ /* 0x0001e20000100800 */
[----:B------:R-:W-:-:S01]  /*9440*/  FADD R228, R146, R228 ;  /* 0x000000e492e47221 */ /* 0x000fc20000000000 */
[----:B------:R-:W-:Y:S01]  /*9450*/  FADD R230, R143, R230 ;  /* 0x000000e68fe67221 */ /* 0x000fe20000000000 */
[----:B------:R-:W-:-:S01]  /*9460*/  FADD R231, R141, R231 ;  /* 0x000000e78de77221 */ /* 0x000fc20000000000 */
[----:B------:R-:W-:Y:S01]  /*9470*/  FADD R223, R2, R223 ;  /* 0x000000df02df7221 */ /* 0x000fe20000000000 */
[----:B------:R-:W-:-:S01]  /*9480*/  FADD R222, R0, R222 ;  /* 0x000000de00de7221 */ /* 0x000fc20000000000 */
[----:B------:R-:W-:Y:S01]  /*9490*/  FADD R224, R151, R224 ;  /* 0x000000e097e07221 */ /* 0x000fe20000000000 */
[----:B------:R-:W-:-:S01]  /*94a0*/  FADD R226, R149, R226 ;  /* 0x000000e295e27221 */ /* 0x000fc20000000000 */
[----:B------:R-:W-:Y:S01]  /*94b0*/  FADD R227, R147, R227 ;  /* 0x000000e393e37221 */ /* 0x000fe20000000000 */
[----:B------:R-:W-:-:S01]  /*94c0*/  FADD R229, R145, R229 ;  /* 0x000000e591e57221 */ /* 0x000fc20000000000 */
[----:B0-----:R-:W2:Y:S01]  /*94d0*/  LDL.LU R122, [R1+0x204] ;  /* 0x00020400017a7983 */ /* 0x001ea20000300800 */
[----:B------:R-:W-:-:S01]  /*94e0*/  FADD R232, R136, R232 ;  /* 0x000000e888e87221 */ /* 0x000fc20000000000 */
[----:B------:R-:W-:Y:S01]  /*94f0*/  FADD R233, R134, R233 ;  /* 0x000000e986e97221 */ /* 0x000fe20000000000 */
[----:B------:R-:W-:-:S01]  /*9500*/  FADD R234, R132, R234 ;  /* 0x000000ea84ea7221 */ /* 0x000fc20000000000 */
[----:B------:R-:W3:Y:S01]  /*9510*/  LDL.LU R124, [R1+0x208] ;  /* 0x00020800017c7983 */ /* 0x000ee20000300800 */
[----:B------:R-:W-:-:S03]  /*9520*/  FADD R235, R130, R235 ;  /* 0x000000eb82eb7221 */ /* 0x000fc60000000000 */
[----:B------:R-:W4:Y:S04]  /*9530*/  LDL.LU R126, [R1+0x20c] ;  /* 0x00020c00017e7983 */ /* 0x000f280000300800 */
[----:B------:R-:W4:Y:S04]  /*9540*/  LDL.LU R128, [R1+0x210] ;  /* 0x0002100001807983 */ /* 0x000f280000300800 */
[----:B------:R-:W4:Y:S04]  /*9550*/  LDL.LU R150, [R1+0x214] ;  /* 0x0002140001967983 */ /* 0x000f280000300800 */
[----:B------:R-:W4:Y:S04]  /*9560*/  LDL.LU R146, [R1+0x218] ;  /* 0x0002180001927983 */ /* 0x000f280000300800 */
[----:B------:R-:W4:Y:S04]  /*9570*/  LDL.LU R143, [R1+0x21c] ;  /* 0x00021c00018f7983 */ /* 0x000f280000300800 */
[----:B------:R-:W4:Y:S04]  /*9580*/  LDL.LU R141, [R1+0x220] ;  /* 0x00022000018d7983 */ /* 0x000f280000300800 */
[----:B------:R-:W4:Y:S04]  /*9590*/  LDL.LU R2, [R1+0x224] ;  /* 0x0002240001027983 */ /* 0x000f280000300800 */
[----:B------:R-:W4:Y:S04]  /*95a0*/  LDL.LU R0, [R1+0x228] ;  /* 0x0002280001007983 */ /* 0x000f280000300800 */
[----:B------:R-:W4:Y:S04]  /*95b0*/  LDL R130, [R1+0x1e0] ;  /* 0x0001e00001827983 */ /* 0x000f280000100800 */
[----:B------:R-:W4:Y:S04]  /*95c0*/  LDL R132, [R1+0x1e4] ;  /* 0x0001e40001847983 */ /* 0x000f280000100800 */
[----:B------:R-:W4:Y:S04]  /*95d0*/  LDL R134, [R1+0x1e8] ;  /* 0x0001e80001867983 */ /* 0x000f280000100800 */
[----:B------:R-:W4:Y:S04]  /*95e0*/  LDL R136, [R1+0x1ec] ;  /* 0x0001ec0001887983 */ /* 0x000f280000100800 */
[----:B------:R-:W4:Y:S04]  /*95f0*/  LDL R151, [R1+0x1f0] ;  /* 0x0001f00001977983 */ /* 0x000f280000100800 */
[----:B------:R-:W4:Y:S04]  /*9600*/  LDL R149, [R1+0x1f4] ;  /* 0x0001f40001957983 */ /* 0x000f280000100800 */
[----:B------:R-:W4:Y:S04]  /*9610*/  LDL R147, [R1+0x1f8] ;  /* 0x0001f80001937983 */ /* 0x000f280000100800 */
[----:B------:R-:W4:Y:S01]  /*9620*/  LDL R145, [R1+0x1fc] ;  /* 0x0001fc0001917983 */ /* 0x000f220000100800 */
[----:B------:R-:W-:-:S01]  /*9630*/  FADD R137, R138, R137 ;  /* 0x000000898a897221 */ /* 0x000fc20000000000 */
[----:B------:R-:W-:Y:S01]  /*9640*/  FADD R133, R135, R133 ;  /* 0x0000008587857221 */ /* 0x000fe20000000000 */
[----:B------:R-:W-:-:S01]  /*9650*/  FADD R3, R131, R3 ;  /* 0x0000000383037221 */ /* 0x000fc20000000000 */
[----:B--2---:R-:W-:-:S02]  /*9660*/  FADD R122, R121, R122 ;  /* 0x0000007a797a7221 */ /* 0x004fc40000000000 */
[----:B------:R-:W2:Y:S01]  /*9670*/  LDL.LU R121, [R1+0x4f8] ;  /* 0x0004f80001797983 */ /* 0x000ea20000300800 */
[----:B---3--:R-:W-:-:S03]  /*9680*/  FADD R124, R123, R124 ;  /* 0x0000007c7b7c7221 */ /* 0x008fc60000000000 */
[----:B------:R0:W-:Y:S01]  /*9690*/  STL [R1+0x204], R122 ;  /* 0x0002047a01007387 */ /* 0x0001e20000100800 */
[----:B----4-:R-:W-:-:S01]  /*96a0*/  FADD R126, R125, R126 ;  /* 0x0000007e7d7e7221 */ /* 0x010fc20000000000 */
[----:B------:R-:W-:Y:S02]  /*96b0*/  FADD R128, R127, R128 ;  /* 0x000000807f807221 */ /* 0x000fe40000000000 */
[----:B0-----:R-:W3:Y:S04]  /*96c0*/  LDL.LU R122, [R1+0x4f4] ;  /* 0x0004f400017a7983 */ /* 0x001ee80000300800 */
[----:B------:R-:W4:Y:S04]  /*96d0*/  LDL.LU R123, [R1+0x4f0] ;  /* 0x0004f000017b7983 */ /* 0x000f280000300800 */
[----:B------:R0:W-:Y:S01]  /*96e0*/  STL [R1+0x208], R124 ;  /* 0x0002087c01007387 */ /* 0x0001e20000100800 */
[----:B------:R-:W-:-:S01]  /*96f0*/  FADD R150, R129, R150 ;  /* 0x0000009681967221 */ /* 0x000fc20000000000 */
[----:B------:R-:W-:Y:S01]  /*9700*/  FADD R146, R148, R146 ;  /* 0x0000009294927221 */ /* 0x000fe20000000000 */
[----:B------:R-:W-:-:S01]  /*9710*/  FADD R143, R144, R143 ;  /* 0x0000008f908f7221 */ /* 0x000fc20000000000 */
[----:B------:R-:W-:Y:S01]  /*9720*/  FADD R141, R142, R141 ;  /* 0x0000008d8e8d7221 */ /* 0x000fe20000000000 */
[----:B0-----:R-:W4:Y:S04]  /*9730*/  LDL.LU R124, [R1+0x4ec] ;  /* 0x0004ec00017c7983 */ /* 0x001f280000300800 */
[----:B------:R-:W4:Y:S04]  /*9740*/  LDL.LU R125, [R1+0x4e8] ;  /* 0x0004e800017d7983 */ /* 0x000f280000300800 */
[----:B------:R0:W-:Y:S01]  /*9750*/  STL [R1+0x20c], R126 ;  /* 0x00020c7e01007387 */ /* 0x0001e20000100800 */
[----:B------:R-:W-:-:S01]  /*9760*/  FADD R2, R140, R2 ;  /* 0x000000028c027221 */ /* 0x000fc20000000000 */
[----:B------:R-:W-:-:S02]  /*9770*/  FADD R0, R139, R0 ;  /* 0x000000008b007221 */ /* 0x000fc40000000000 */
[----:B0-----:R-:W4:Y:S04]  /*9780*/  LDL.LU R126, [R1+0x4e4] ;  /* 0x0004e400017e7983 */ /* 0x001f280000300800 */
[----:B------:R-:W4:Y:S04]  /*9790*/  LDL.LU R127, [R1+0x4e0] ;  /* 0x0004e000017f7983 */ /* 0x000f280000300800 */
[----:B------:R0:W-:Y:S04]  /*97a0*/  STL [R1+0x210], R128 ;  /* 0x0002108001007387 */ /* 0x0001e80000100800 */
[----:B0-----:R-:W4:Y:S04]  /*97b0*/  LDL.LU R128, [R1+0x4dc] ;  /* 0x0004dc0001807983 */ /* 0x001f280000300800 */
[----:B------:R-:W4:Y:S04]  /*97c0*/  LDL.LU R129, [R1+0x4d8] ;  /* 0x0004d80001817983 */ /* 0x000f280000300800 */
[----:B------:R-:W-:Y:S04]  /*97d0*/  STL [R1+0x214], R150 ;  /* 0x0002149601007387 */ /* 0x000fe80000100800 */
[----:B------:R-:W-:Y:S04]  /*97e0*/  STL [R1+0x218], R146 ;  /* 0x0002189201007387 */ /* 0x000fe80000100800 */
[----:B------:R-:W-:Y:S04]  /*97f0*/  STL [R1+0x21c], R143 ;  /* 0x00021c8f01007387 */ /* 0x000fe80000100800 */
[----:B------:R-:W-:Y:S04]  /*9800*/  STL [R1+0x220], R141 ;  /* 0x0002208d01007387 */ /* 0x000fe80000100800 */
[----:B------:R-:W-:Y:S04]  /*9810*/  STL [R1+0x224], R2 ;  /* 0x0002240201007387 */ /* 0x000fe80000100800 */
[----:B------:R-:W-:Y:S04]  /*9820*/  STL [R1+0x228], R0 ;  /* 0x0002280001007387 */ /* 0x000fe80000100800 */
[----:B------:R-:W2:Y:S04]  /*9830*/  LDL.LU R131, [R1+0x238] ;  /* 0x0002380001837983 */ /* 0x000ea80000300800 */
[----:B------:R-:W-:Y:S04]  /*9840*/  STL [R1+0x22c], R137 ;  /* 0x00022c8901007387 */ /* 0x000fe80000100800 */
[----:B------:R0:W-:Y:S04]  /*9850*/  STL [R1+0x230], R133 ;  /* 0x0002308501007387 */ /* 0x0001e80000100800 */
[----:B0-----:R-:W3:Y:S04]  /*9860*/  LDL.LU R133, [R1+0x23c] ;  /* 0x00023c0001857983 */ /* 0x001ee80000300800 */
[----:B------:R-:W4:Y:S04]  /*9870*/  LDL.LU R135, [R1+0x240] ;  /* 0x0002400001877983 */ /* 0x000f280000300800 */
[----:B------:R0:W-:Y:S04]  /*9880*/  STL [R1+0x234], R3 ;  /* 0x0002340301007387 */ /* 0x0001e80000100800 */
        /* <DEDUP_REMOVED lines=11> */
[----:B0-----:R-:W4:Y:S04]  /*9940*/  LDL.LU R3, [R1+0x270] ;  /* 0x0002700001037983 */ /* 0x001f280000300800 */
[----:B------:R-:W4:Y:S04]  /*9950*/  LDL.LU R2, [R1+0x274] ;  /* 0x0002740001027983 */ /* 0x000f280000300800 */
[----:B------:R-:W4:Y:S01]  /*9960*/  LDL.LU R0, [R1+0x278] ;  /* 0x0002780001007983 */ /* 0x000f220000300800 */
[----:B--2---:R-:W-:-:S03]  /*9970*/  FADD R131, R130, R131 ;  /* 0x0000008382837221 */ /* 0x004fc60000000000 */
[----:B------:R-:W2:Y:S04]  /*9980*/  LDL.LU R130, [R1+0x4d4] ;  /* 0x0004d40001827983 */ /* 0x000ea80000300800 */
[----:B------:R0:W-:Y:S04]  /*9990*/  STL [R1+0x238], R131 ;  /* 0x0002388301007387 */ /* 0x0001e80000100800 */
[----:B0-----:R-:W2:Y:S01]  /*99a0*/  LDL.LU R131, [R1+0x4d0] ;  /* 0x0004d00001837983 */ /* 0x001ea20000300800 */
[----:B---3--:R-:W-:-:S03]  /*99b0*/  FADD R133, R132, R133 ;  /* 0x0000008584857221 */ /* 0x008fc60000000000 */
[----:B------:R-:W3:Y:S01]  /*99c0*/  LDL.LU R132, [R1+0x4cc] ;  /* 0x0004cc0001847983 */ /* 0x000ee20000300800 */
[----:B----4-:R-:W-:-:S03]  /*99d0*/  FADD R135, R134, R135 ;  /* 0x0000008786877221 */ /* 0x010fc60000000000 */
[----:B------:R0:W-:Y:S01]  /*99e0*/  STL [R1+0x23c], R133 ;  /* 0x00023c8501007387 */ /* 0x0001e20000100800 */
[----:B------:R-:W-:-:S03]  /*99f0*/  FADD R137, R136, R137 ;  /* 0x0000008988897221 */ /* 0x000fc60000000000 */
[----:B0-----:R-:W4:Y:S01]  /*9a00*/  LDL.LU R133, [R1+0x4c8] ;  /* 0x0004c80001857983 */ /* 0x001f220000300800 */
[----:B------:R-:W-:-:S03]  /*9a10*/  FADD R150, R151, R150 ;  /* 0x0000009697967221 */ /* 0x000fc60000000000 */
[----:B------:R-:W4:Y:S01]  /*9a20*/  LDL.LU R134, [R1+0x4c4] ;  /* 0x0004c40001867983 */ /* 0x000f220000300800 */
[----:B------:R-:W-:-:S03]  /*9a30*/  FADD R148, R149, R148 ;  /* 0x0000009495947221 */ /* 0x000fc60000000000 */
[----:B------:R0:W-:Y:S01]  /*9a40*/  STL [R1+0x240], R135 ;  /* 0x0002408701007387 */ /* 0x0001e20000100800 */
[----:B------:R-:W-:-:S01]  /*9a50*/  FADD R146, R147, R146 ;  /* 0x0000009293927221 */ /* 0x000fc20000000000 */
[----:B------:R-:W-:Y:S02]  /*9a60*/  FADD R144, R145, R144 ;  /* 0x0000009091907221 */ /* 0x000fe40000000000 */
[----:B0-----:R-:W4:Y:S01]  /*9a70*/  LDL.LU R135, [R1+0x4c0] ;  /* 0x0004c00001877983 */ /* 0x001f220000300800 */
[----:B------:R-:W-:-:S03]  /*9a80*/  FADD R143, R24, R143 ;  /* 0x0000008f188f7221 */ /* 0x000fc60000000000 */
[----:B------:R-:W4:Y:S01]  /*9a90*/  LDL.LU R136, [R1+0x4bc] ;  /* 0x0004bc0001887983 */ /* 0x000f220000300800 */
[----:B------:R-:W-:-:S03]  /*9aa0*/  FADD R142, R25, R142 ;  /* 0x0000008e198e7221 */ /* 0x000fc60000000000 */
[----:B------:R0:W-:Y:S01]  /*9ab0*/  STL [R1+0x244], R137 ;  /* 0x0002448901007387 */ /* 0x0001e20000100800 */
[----:B------:R-:W-:-:S01]  /*9ac0*/  FADD R141, R26, R141 ;  /* 0x0000008d1a8d7221 */ /* 0x000fc20000000000 */
[----:B------:R-:W-:Y:S01]  /*9ad0*/  FADD R140, R27, R140 ;  /* 0x0000008c1b8c7221 */ /* 0x000fe20000000000 */
[----:B------:R-:W-:-:S01]  /*9ae0*/  FADD R139, R28, R139 ;  /* 0x0000008b1c8b7221 */ /* 0x000fc20000000000 */
[----:B0-----:R-:W4:Y:S04]  /*9af0*/  LDL.LU R137, [R1+0x4b8] ;  /* 0x0004b80001897983 */ /* 0x001f280000300800 */
[----:B------:R0:W-:Y:S01]  /*9b00*/  STL [R1+0x248], R150 ;  /* 0x0002489601007387 */ /* 0x0001e20000100800 */
[----:B------:R-:W-:-:S03]  /*9b10*/  FADD R138, R29, R138 ;  /* 0x0000008a1d8a7221 */ /* 0x000fc60000000000 */
[----:B------:R1:W-:Y:S04]  /*9b20*/  STL [R1+0x24c], R148 ;  /* 0x00024c9401007387 */ /* 0x0003e80000100800 */
        /* <DEDUP_REMOVED lines=9> */
[----:B------:R1:W-:Y:S04]  /*9bc0*/  STL [R1+0x268], R139 ;  /* 0x0002688b01007387 */ /* 0x0003e80000100800 */
[----:B------:R1:W-:Y:S04]  /*9bd0*/  STL [R1+0x26c], R138 ;  /* 0x00026c8a01007387 */ /* 0x0003e80000100800 */
[----:B------:R-:W2:Y:S04]  /*9be0*/  LDL.LU R151, [R1+0x27c] ;  /* 0x00027c0001977983 */ /* 0x000ea80000300800 */
[----:B------:R1:W-:Y:S04]  /*9bf0*/  STL [R1+0x270], R3 ;  /* 0x0002700301007387 */ /* 0x0003e80000100800 */
[----:B0-----:R-:W3:Y:S04]  /*9c00*/  LDL.LU R150, [R1+0x280] ;  /* 0x0002800001967983 */ /* 0x001ee80000300800 */
[----:B------:R0:W-:Y:S04]  /*9c10*/  STL [R1+0x274], R2 ;  /* 0x0002740201007387 */ /* 0x0001e80000100800 */
[----:B------:R-:W4:Y:S04]  /*9c20*/  LDL.LU R149, [R1+0x284] ;  /* 0x0002840001957983 */ /* 0x000f280000300800 */
[----:B------:R0:W-:Y:S04]  /*9c30*/  STL [R1+0x278], R0 ;  /* 0x0002780001007387 */ /* 0x0001e80000100800 */
[----:B-1----:R-:W4:Y:S04]  /*9c40*/  LDL.LU R148, [R1+0x288] ;  /* 0x0002880001947983 */ /* 0x002f280000300800 */
        /* <DEDUP_REMOVED lines=12> */
[----:B------:R-:W4:Y:S01]  /*9d10*/  LDL.LU R0, [R1+0x2bc] ;  /* 0x0002bc0001007983 */ /* 0x000f220000300800 */
[----:B--2---:R-:W-:-:S01]  /*9d20*/  FADD R151, R33, R151 ;  /* 0x0000009721977221 */ /* 0x004fc20000000000 */
[----:B---3--:R-:W-:-:S04]  /*9d30*/  FADD R150, R34, R150 ;  /* 0x0000009622967221 */ /* 0x008fc80000000000 */
[----:B------:R0:W-:Y:S01]  /*9d40*/  STL [R1+0x27c], R151 ;  /* 0x00027c9701007387 */ /* 0x0001e20000100800 */
[----:B----4-:R-:W-:-:S03]  /*9d50*/  FADD R149, R35, R149 ;  /* 0x0000009523957221 */ /* 0x010fc60000000000 */
[----:B------:R1:W-:Y:S01]  /*9d60*/  STL [R1+0x280], R150 ;  /* 0x0002809601007387 */ /* 0x0003e20000100800 */
[----:B------:R-:W-:-:S03]  /*9d70*/  FADD R148, R36, R148 ;  /* 0x0000009424947221 */ /* 0x000fc60000000000 */
        /* <DEDUP_REMOVED lines=24> */
[----:B0-----:R-:W4:Y:S01]  /*9f00*/  LDL.LU R151, [R1+0x2c0] ;  /* 0x0002c00001977983 */ /* 0x001f220000300800 */
[----:B------:R-:W-:-:S03]  /*9f10*/  FADD R0, R49, R0 ;  /* 0x0000000031007221 */ /* 0x000fc60000000000 */
[----:B------:R0:W-:Y:S04]  /*9f20*/  STL [R1+0x2b4], R3 ;  /* 0x0002b40301007387 */ /* 0x0001e80000100800 */
[----:B-1----:R-:W4:Y:S04]  /*9f30*/  LDL.LU R150, [R1+0x2c4] ;  /* 0x0002c40001967983 */ /* 0x002f280000300800 */
[----:B------:R1:W-:Y:S04]  /*9f40*/  STL [R1+0x2b8], R2 ;  /* 0x0002b80201007387 */ /* 0x0003e80000100800 */
[----:B--2---:R-:W2:Y:S04]  /*9f50*/  LDL.LU R149, [R1+0x2c8] ;  /* 0x0002c80001957983 */ /* 0x004ea80000300800 */
[----:B------:R1:W-:Y:S04]  /*9f60*/  STL [R1+0x2bc], R0 ;  /* 0x0002bc0001007387 */ /* 0x0003e80000100800 */
[----:B---3--:R-:W3:Y:S04]  /*9f70*/  LDL.LU R148, [R1+0x2cc] ;  /* 0x0002cc0001947983 */ /* 0x008ee80000300800 */
[----:B----4-:R-:W4:Y:S04]  /*9f80*/  LDL.LU R147, [R1+0x2d0] ;  /* 0x0002d00001937983 */ /* 0x010f280000300800 */
        /* <DEDUP_REMOVED lines=10> */
[----:B-1----:R-:W4:Y:S04]  /*a030*/  LDL.LU R2, [R1+0x2fc] ;  /* 0x0002fc0001027983 */ /* 0x002f280000300800 */
[----:B------:R-:W4:Y:S01]  /*a040*/  LDL.LU R0, [R1+0x300] ;  /* 0x0003000001007983 */ /* 0x000f220000300800 */
[----:B------:R-:W-:-:S01]  /*a050*/  FADD R151, R50, R151 ;  /* 0x0000009732977221 */ /* 0x000fc20000000000 */
[----:B------:R-:W-:-:S04]  /*a060*/  FADD R150, R51, R150 ;  /* 0x0000009633967221 */ /* 0x000fc80000000000 */
[----:B------:R0:W-:Y:S01]  /*a070*/  STL [R1+0x2c0], R151 ;  /* 0x0002c09701007387 */ /* 0x0001e20000100800 */
[----:B--2---:R-:W-:-:S03]  /*a080*/  FADD R149, R52, R149 ;  /* 0x0000009534957221 */ /* 0x004fc60000000000 */
[----:B------:R1:W-:Y:S01]  /*a090*/  STL [R1+0x2c4], R150 ;  /* 0x0002c49601007387 */ /* 0x0003e20000100800 */
[----:B---3--:R-:W-:-:S03]  /*a0a0*/  FADD R148, R53, R148 ;  /* 0x0000009435947221 */ /* 0x008fc60000000000 */
        /* <DEDUP_REMOVED lines=200> */
[----:B------:R-:W-:Y:S01]  /*ad30*/  STL [R1+0x3d0], R151 ;  /* 0x0003d09701007387 */ /* 0x000fe20000100800 */
[----:B--2---:R-:W-:-:S03]  /*ad40*/  FADD R149, R120, R149 ;  /* 0x0000009578957221 */ /* 0x004fc60000000000 */
[----:B------:R-:W-:Y:S01]  /*ad50*/  STL [R1+0x3d4], R150 ;  /* 0x0003d49601007387 */ /* 0x000fe20000100800 */
[----:B---3--:R-:W-:-:S03]  /*ad60*/  FADD R148, R121, R148 ;  /* 0x0000009479947221 */ /* 0x008fc60000000000 */
[----:B------:R-:W-:Y:S01]  /*ad70*/  STL [R1+0x3d8], R149 ;  /* 0x0003d89501007387 */ /* 0x000fe20000100800 */
[----:B----4-:R-:W-:-:S03]  /*ad80*/  FADD R147, R122, R147 ;  /* 0x000000937a937221 */ /* 0x010fc60000000000 */
[----:B------:R-:W-:Y:S01]  /*ad90*/  STL [R1+0x3dc], R148 ;  /* 0x0003dc9401007387 */ /* 0x000fe20000100800 */
[----:B------:R-:W-:-:S03]  /*ada0*/  FADD R146, R123, R146 ;  /* 0x000000927b927221 */ /* 0x000fc60000000000 */
        /* <DEDUP_REMOVED lines=18> */
[----:B------:R0:W-:Y:S04]  /*aed0*/  STL [R1+0x404], R138 ;  /* 0x0004048a01007387 */ /* 0x0001e80000100800 */
[----:B0-----:R-:W2:Y:S04]  /*aee0*/  LDL.LU R138, [R1+0x414] ;  /* 0x00041400018a7983 */ /* 0x001ea80000300800 */
[----:B------:R-:W-:Y:S04]  /*aef0*/  STL [R1+0x408], R3 ;  /* 0x0004080301007387 */ /* 0x000fe80000100800 */
[----:B------:R-:W3:Y:S01]  /*af00*/  LDL.LU R139, [R1+0x418] ;  /* 0x00041800018b7983 */ /* 0x000ee20000300800 */
[----:B------:R-:W-:-:S01]  /*af10*/  FADD R2, R133, R2 ;  /* 0x0000000285027221 */ /* 0x000fc20000000000 */
[----:B------:R-:W-:-:S04]  /*af20*/  FADD R0, R134, R0 ;  /* 0x0000000086007221 */ /* 0x000fc80000000000 */
[----:B------:R0:W-:Y:S04]  /*af30*/  STL [R1+0x40c], R2 ;  /* 0x00040c0201007387 */ /* 0x0001e80000100800 */
        /* <DEDUP_REMOVED lines=16> */
[----:B--2---:R-:W-:-:S05]  /*b040*/  FADD R138, R135, R138 ;  /* 0x0000008a878a7221 */ /* 0x004fca0000000000 */
[----:B------:R0:W-:Y:S01]  /*b050*/  STL [R1+0x414], R138 ;  /* 0x0004148a01007387 */ /* 0x0001e20000100800 */
[----:B---3--:R-:W-:-:S03]  /*b060*/  FADD R139, R136, R139 ;  /* 0x0000008b888b7221 */ /* 0x008fc60000000000 */
[----:B0-----:R-:W2:Y:S04]  /*b070*/  LDL.LU R138, [R1+0x4b4] ;  /* 0x0004b400018a7983 */ /* 0x001ea80000300800 */
[----:B------:R0:W-:Y:S04]  /*b080*/  STL [R1+0x418], R139 ;  /* 0x0004188b01007387 */ /* 0x0001e80000100800 */
[----:B0-----:R-:W3:Y:S01]  /*b090*/  LDL.LU R139, [R1+0x4b0] ;  /* 0x0004b000018b7983 */ /* 0x001ee20000300800 */
[----:B----4-:R-:W-:-:S05]  /*b0a0*/  FADD R140, R137, R140 ;  /* 0x0000008c898c7221 */ /* 0x010fca0000000000 */
[----:B------:R0:W-:Y:S04]  /*b0b0*/  STL [R1+0x41c], R140 ;  /* 0x00041c8c01007387 */ /* 0x0001e80000100800 */
[----:B0-----:R-:W4:Y:S01]  /*b0c0*/  LDL.LU R140, [R1+0x4ac] ;  /* 0x0004ac00018c7983 */ /* 0x001f220000300800 */
        /* <DEDUP_REMOVED lines=35> */
[----:B0-----:R0:W5:Y:S01]  /*b300*/  LDL.LU R2, [R1+0x47c] ;  /* 0x00047c0001027983 */ /* 0x0011620000300800 */
[----:B------:R-:W-:Y:S01]  /*b310*/  UMOV UR6, URZ ;  /* 0x0000003f00067c82 */ /* 0x000fe20008000000 */
[----:B--2---:R-:W-:-:S05]  /*b320*/  FADD R0, R150, R0 ;  /* 0x0000000096007221 */ /* 0x004fca0000000000 */
[----:B------:R1:W-:Y:S01]  /*b330*/  STL [R1+0x450], R0 ;  /* 0x0004500001007387 */ /* 0x0003e20000100800 */
[----:B---3--:R-:W-:-:S03]  /*b340*/  FADD R3, R3, R151 ;  /* 0x0000009703037221 */ /* 0x008fc60000000000 */
[----:B-1----:R0:W5:Y:S04]  /*b350*/  LDL.LU R0, [R1+0x478] ;  /* 0x0004780001007983 */ /* 0x0021680000300800 */
[----:B------:R0:W-:Y:S02]  /*b360*/  STL [R1+0x454], R3 ;  /* 0x0004540301007387 */ /* 0x0001e40000100800 */
.L_x_29:
[----:B------:R-:W-:Y:S05]  /*b370*/  @!P1 BRA `(.L_x_30) ;  /* 0x0000000000049947 */ /* 0x000fea0003800000 */
[----:B------:R-:W-:Y:S01]  /*b380*/  BPT.TRAP 0x1 ;  /* 0x000000040000795c */ /* 0x000fe20000300000 */
.L_x_30:
[----:B0-----:R-:W4:Y:S04]  /*b390*/  LDL R3, [R1+0x458] ;  /* 0x0004580001037983 */ /* 0x001f280000100800 */
[----:B-----5:R0:W-:Y:S04]  /*b3a0*/  STL [R1+0x478], R0 ;  /* 0x0004780001007387 */ /* 0x0201e80000100800 */
[----:B0-----:R-:W2:Y:S01]  /*b3b0*/  LDL R0, [R1+0x45c] ;  /* 0x00045c0001007983 */ /* 0x001ea20000100800 */
[----:B----4-:R-:W-:Y:S01]  /*b3c0*/  ISETP.NE.AND P0, PT, R3, RZ, PT ;  /* 0x000000ff0300720c */ /* 0x010fe20003f05270 */
[----:B------:R-:W-:-:S12]  /*b3d0*/  IMAD.U32 R3, RZ, RZ, UR25 ;  /* 0x00000019ff037e24 */ /* 0x000fd8000f8e00ff */
[----:B------:R-:W-:-:S05]  /*b3e0*/  @P0 LEA R3, R3, UR11, 0x3 ;  /* 0x0000000b03030c11 */ /* 0x000fca000f8e18ff */
[----:B------:R-:W-:-:S05]  /*b3f0*/  @P0 VIADD R3, R3, 0x70 ;  /* 0x0000007003030836 */ /* 0x000fca0000000000 */
[----:B--2---:R-:W-:Y:S02]  /*b400*/  @P0 PRMT R3, R0, 0x654, R3 ;  /* 0x0000065400030816 */ /* 0x004fe40000000003 */
[----:B------:R0:W5:Y:S01]  /*b410*/  LDL.LU R0, [R1+0x478] ;  /* 0x0004780001007983 */ /* 0x0001620000300800 */
[----:B------:R-:W-:Y:S01]  /*b420*/  UISETP.GT.U32.AND UP0, UPT, UR13, 0x1, UPT ;  /* 0x000000010d00788c */ /* 0x000fe2000bf04070 */
[----:B------:R0:W-:Y:S05]  /*b430*/  @P0 SYNCS.ARRIVE.TRANS64.RED.A1T0 RZ, [R3+URZ], RZ ;  /* 0x000000ff03ff09a7 */ /* 0x0001ea000810043f */
[----:B------:R-:W-:-:S13]  /*b440*/  PLOP3.LUT P0, PT, PT, PT, UP0, 0x80, 0x0 ;  /* 0x000000000000781c */ /* 0x000fda0003f0f008 */
[----:B0-----:R-:W-:Y:S05]  /*b450*/  @P0 BRA `(.L_x_31) ;  /* 0x0000000000040947 */ /* 0x001fea0003800000 */
[----:B------:R-:W-:Y:S01]  /*b460*/  BPT.TRAP 0x1 ;  /* 0x000000040000795c */ /* 0x000fe20000300000 */
.L_x_31:
[----:B------:R-:W-:Y:S01]  /*b470*/  UIADD3 UR14, UR14, 0x1, URZ ;  /* 0x000000010e0e7890 */ /* 0x000fe2000fffe03f */
[C---:B------:R-:W-:Y:S01]  /*b480*/  ISETP.GT.AND P0, PT, R2.reuse, 0x1, PT ;  /* 0x000000010200780c */ /* 0x040fe20003f04270 */
[----:B------:R-:W-:Y:S01]  /*b490*/  UIADD3 UR25, UR25, 0x1, URZ ;  /* 0x0000000119197890 */ /* 0x000fe2000fffe03f */
[----:B------:R-:W-:Y:S01]  /*b4a0*/  VIADD R2, R2, 0xffffffff ;  /* 0xffffffff02027836 */ /* 0x000fe20000000000 */
[----:B------:R-:W-:Y:S02]  /*b4b0*/  UISETP.NE.AND UP0, UPT, UR14, 0xe, UPT ;  /* 0x0000000e0e00788c */ /* 0x000fe4000bf05270 */
[----:B------:R-:W-:Y:S02]  /*b4c0*/  UISETP.NE.AND UP1, UPT, UR25, 0xe, UPT ;  /* 0x0000000e1900788c */ /* 0x000fe4000bf25270 */
[----:B------:R-:W-:Y:S02]  /*b4d0*/  USEL UR8, URZ, 0x1, UP0 ;  /* 0x000000013f087887 */ /* 0x000fe40008000000 */
[----:B------:R-:W-:-:S02]  /*b4e0*/  USEL UR14, UR14, URZ, UP0 ;  /* 0x0000003f0e0e7287 */ /* 0x000fc40008000000 */
[----:B------:R-:W-:Y:S02]  /*b4f0*/  USEL UR25, UR25, URZ, UP1 ;  /* 0x0000003f19197287 */ /* 0x000fe40008800000 */
[----:B-----5:R-:W-:Y:S01]  /*b500*/  LOP3.LUT R0, R0, UR8, RZ, 0x3c, !PT ;  /* 0x0000000800007c12 */ /* 0x020fe2000f8e3cff */
[----:B------:R-:W-:Y:S01]  /*b510*/  UMOV UR8, 0x1 ;  /* 0x0000000100087882 */ /* 0x000fe20000000000 */
[----:B------:R-:W-:Y:S08]  /*b520*/  @P0 BRA `(.L_x_32) ;  /* 0xffffffb000600947 */ /* 0x000ff0000383ffff */
.L_x_24:
[----:B------:R-:W-:-:S04]  /*b530*/  UISETP.NE.AND UP0, UPT, UR6, URZ, UPT ;  /* 0x0000003f0600728c */ /* 0x000fc8000bf05270 */
[----:B------:R-:W-:-:S06]  /*b540*/  USEL UR6, URZ, 0x1, !UP0 ;  /* 0x000000013f067887 */ /* 0x000fcc000c000000 */
[----:B------:R-:W-:-:S13]  /*b550*/  ISETP.NE.AND P0, PT, RZ, UR6, PT ;  /* 0x00000006ff007c0c */ /* 0x000fda000bf05270 */
[----:B------:R-:W-:Y:S05]  /*b560*/  @!P0 BRA `(.L_x_33) ;  /* 0x0000003800188947 */ /* 0x000fea0003800000 */
[----:B------:R0:W-:Y:S04]  /*b570*/  STL [R1+0x628], R43 ;  /* 0x0006282b01007387 */ /* 0x0001e80000100800 */
[----:B0-----:R-:W4:Y:S04]  /*b580*/  LDL.LU R43, [R1] ;  /* 0x00000000012b7983 */ /* 0x001f280000300800 */
[----:B------:R0:W-:Y:S04]  /*b590*/  STL [R1+0x624], R44 ;  /* 0x0006242c01007387 */ /* 0x0001e80000100800 */
[----:B0-----:R-:W5:Y:S04]  /*b5a0*/  LDL.LU R44, [R1+0x4] ;  /* 0x00000400012c7983 */ /* 0x001f680000300800 */
[----:B------:R0:W-:Y:S04]  /*b5b0*/  STL [R1+0x620], R45 ;  /* 0x0006202d01007387 */ /* 0x0001e80000100800 */
[----:B0-----:R-:W2:Y:S04]  /*b5c0*/  LDL.LU R45, [R1+0x8] ;  /* 0x00000800012d7983 */ /* 0x001ea80000300800 */
[----:B------:R0:W-:Y:S04]  /*b5d0*/  STL [R1+0x61c], R46 ;  /* 0x00061c2e01007387 */ /* 0x0001e80000100800 */
[----:B0-----:R-:W3:Y:S04]  /*b5e0*/  LDL.LU R46, [R1+0xc] ;  /* 0x00000c00012e7983 */ /* 0x001ee80000300800 */
        /* <DEDUP_REMOVED lines=140> */
[----:B------:R-:W3:Y:S04]  /*beb0*/  LDL.LU R0, [R1+0x204] ;  /* 0x0002040001007983 */ /* 0x000ee80000300800 */
[----:B------:R-:W3:Y:S04]  /*bec0*/  LDL.LU R2, [R1+0x1b0] ;  /* 0x0001b00001027983 */ /* 0x000ee80000300800 */
[----:B------:R-:W3:Y:S04]  /*bed0*/  LDL.LU R3, [R1+0x208] ;  /* 0x0002080001037983 */ /* 0x000ee80000300800 */
        /* <DEDUP_REMOVED lines=65> */
[----:B0-----:R-:W3:Y:S01]  /*c2f0*/  LDL.LU R149, [R1+0x130] ;  /* 0x0001300001957983 */ /* 0x001ee20000300800 */
[----:B----4-:R-:W-:-:S03]  /*c300*/  FADD R4, R43, R4 ;  /* 0x000000042b047221 */ /* 0x010fc60000000000 */
[----:B------:R0:W-:Y:S01]  /*c310*/  STL [R1+0x47c], R150 ;  /* 0x00047c9601007387 */ /* 0x0001e20000100800 */
[----:B-----5:R-:W-:Y:S01]  /*c320*/  FADD R5, R44, R5 ;  /* 0x000000052c057221 */ /* 0x020fe20000000000 */
[----:B--2---:R-:W-:Y:S01]  /*c330*/  FADD R6, R45, R6 ;  /* 0x000000062d067221 */ /* 0x004fe20000000000 */
[----:B---3--:R-:W-:Y:S01]  /*c340*/  FADD R7, R46, R7 ;  /* 0x000000072e077221 */ /* 0x008fe20000000000 */
[----:B------:R-:W-:Y:S01]  /*c350*/  FADD R8, R47, R8 ;  /* 0x000000082f087221 */ /* 0x000fe20000000000 */
[----:B0-----:R-:W2:Y:S04]  /*c360*/  LDL.LU R150, [R1+0x12c] ;  /* 0x00012c0001967983 */ /* 0x001ea80000300800 */
[----:B------:R0:W-:Y:S01]  /*c370*/  STL [R1+0x478], R151 ;  /* 0x0004789701007387 */ /* 0x0001e20000100800 */
[----:B------:R-:W-:Y:S01]  /*c380*/  FADD R9, R48, R9 ;  /* 0x0000000930097221 */ /* 0x000fe20000000000 */
[----:B------:R-:W-:Y:S01]  /*c390*/  FADD R10, R49, R10 ;  /* 0x0000000a310a7221 */ /* 0x000fe20000000000 */
[----:B------:R-:W-:Y:S01]  /*c3a0*/  FADD R11, R50, R11 ;  /* 0x0000000b320b7221 */ /* 0x000fe20000000000 */
[----:B0-----:R-:W3:Y:S04]  /*c3b0*/  LDL.LU R151, [R1+0x128] ;  /* 0x0001280001977983 */ /* 0x001ee80000300800 */
[----:B------:R-:W4:Y:S04]  /*c3c0*/  LDL.LU R43, [R1+0x628] ;  /* 0x00062800012b7983 */ /* 0x000f280000300800 */
[----:B------:R-:W5:Y:S04]  /*c3d0*/  LDL.LU R44, [R1+0x624] ;  /* 0x00062400012c7983 */ /* 0x000f680000300800 */
[----:B------:R-:W4:Y:S04]  /*c3e0*/  LDL.LU R45, [R1+0x620] ;  /* 0x00062000012d7983 */ /* 0x000f280000300800 */
[----:B------:R-:W5:Y:S01]  /*c3f0*/  LDL.LU R46, [R1+0x61c] ;  /* 0x00061c00012e7983 */ /* 0x000f620000300800 */
[----:B------:R-:W-:-:S03]  /*c400*/  FADD R12, R51, R12 ;  /* 0x0000000c330c7221 */ /* 0x000fc60000000000 */
[----:B------:R-:W4:Y:S01]  /*c410*/  LDL.LU R47, [R1+0x618] ;  /* 0x00061800012f7983 */ /* 0x000f220000300800 */
[----:B------:R-:W-:-:S03]  /*c420*/  FADD R13, R52, R13 ;  /* 0x0000000d340d7221 */ /* 0x000fc60000000000 */
        /* <DEDUP_REMOVED lines=134> */
[----:B------:R-:W4:Y:S04]  /*cc90*/  LDL.LU R115, [R1+0x508] ;  /* 0x0005080001737983 */ /* 0x000f280000300800 */
[----:B------:R-:W4:Y:S01]  /*cca0*/  LDL.LU R116, [R1+0x504] ;  /* 0x0005040001747983 */ /* 0x000f220000300800 */
[----:B------:R-:W-:Y:S01]  /*ccb0*/  FADD R3, R2, R3 ;  /* 0x0000000302037221 */ /* 0x000fe20000000000 */
[----:B------:R-:W-:Y:S01]  /*ccc0*/  FADD R237, R120, R237 ;  /* 0x000000ed78ed7221 */ /* 0x000fe20000000000 */
[----:B------:R-:W-:Y:S01]  /*ccd0*/  FADD R236, R121, R236 ;  /* 0x000000ec79ec7221 */ /* 0x000fe20000000000 */
[----:B------:R-:W5:Y:S01]  /*cce0*/  LDL.LU R117, [R1+0x1b4] ;  /* 0x0001b40001757983 */ /* 0x000f620000300800 */
[----:B------:R-:W-:Y:S01]  /*ccf0*/  FADD R235, R122, R235 ;  /* 0x000000eb7aeb7221 */ /* 0x000fe20000000000 */
[----:B------:R-:W-:Y:S01]  /*cd00*/  FADD R234, R123, R234 ;  /* 0x000000ea7bea7221 */ /* 0x000fe20000000000 */
[----:B------:R-:W-:Y:S01]  /*cd10*/  FADD R233, R124, R233 ;  /* 0x000000e97ce97221 */ /* 0x000fe20000000000 */
[----:B------:R0:W-:Y:S01]  /*cd20*/  STL [R1+0x200], R118 ;  /* 0x0002007601007387 */ /* 0x0001e20000100800 */
        /* <DEDUP_REMOVED lines=11> */
[----:B0-----:R-:W4:Y:S01]  /*cde0*/  LDL.LU R118, [R1+0x1b8] ;  /* 0x0001b80001767983 */ /* 0x001f220000300800 */
[----:B------:R-:W-:Y:S01]  /*cdf0*/  FADD R217, R140, R217 ;  /* 0x000000d98cd97221 */ /* 0x000fe20000000000 */
[----:B------:R-:W-:Y:S01]  /*ce00*/  FADD R223, R134, R223 ;  /* 0x000000df86df7221 */ /* 0x000fe20000000000 */
[----:B------:R-:W-:Y:S01]  /*ce10*/  FADD R216, R141, R216 ;  /* 0x000000d88dd87221 */ /* 0x000fe20000000000 */
[----:B------:R0:W-:Y:S01]  /*ce20*/  STL [R1+0x208], R3 ;  /* 0x0002080301007387 */ /* 0x0001e20000100800 */
[----:B------:R-:W-:Y:S01]  /*ce30*/  FADD R222, R135, R222 ;  /* 0x000000de87de7221 */ /* 0x000fe20000000000 */
[----:B------:R-:W-:Y:S01]  /*ce40*/  FADD R215, R142, R215 ;  /* 0x000000d78ed77221 */ /* 0x000fe20000000000 */
[----:B------:R-:W-:Y:S01]  /*ce50*/  FADD R221, R136, R221 ;  /* 0x000000dd88dd7221 */ /* 0x000fe20000000000 */
[----:B-1----:R-:W4:Y:S01]  /*ce60*/  LDL.LU R0, [R1+0x210] ;  /* 0x0002100001007983 */ /* 0x002f220000300800 */
[----:B------:R-:W-:Y:S01]  /*ce70*/  FADD R214, R143, R214 ;  /* 0x000000d68fd67221 */ /* 0x000fe20000000000 */
[----:B------:R-:W-:Y:S01]  /*ce80*/  FADD R220, R137, R220 ;  /* 0x000000dc89dc7221 */ /* 0x000fe20000000000 */
[----:B------:R-:W-:Y:S01]  /*ce90*/  FADD R213, R144, R213 ;  /* 0x000000d590d57221 */ /* 0x000fe20000000000 */
[----:B------:R-:W4:Y:S01]  /*cea0*/  LDL.LU R119, [R1+0x1bc] ;  /* 0x0001bc0001777983 */ /* 0x000f220000300800 */
[----:B------:R-:W-:Y:S01]  /*ceb0*/  FADD R219, R138, R219 ;  /* 0x000000db8adb7221 */ /* 0x000fe20000000000 */
[----:B------:R-:W-:Y:S01]  /*cec0*/  FADD R212, R145, R212 ;  /* 0x000000d491d47221 */ /* 0x000fe20000000000 */
[----:B------:R-:W-:Y:S01]  /*ced0*/  FADD R218, R139, R218 ;  /* 0x000000da8bda7221 */ /* 0x000fe20000000000 */
[----:B------:R-:W4:Y:S01]  /*cee0*/  LDL.LU R2, [R1+0x214] ;  /* 0x0002140001027983 */ /* 0x000f220000300800 */
[----:B------:R-:W-:Y:S01]  /*cef0*/  FADD R211, R146, R211 ;  /* 0x000000d392d37221 */ /* 0x000fe20000000000 */
[----:B---3--:R-:W-:Y:S01]  /*cf00*/  FADD R206, R151, R206 ;  /* 0x000000ce97ce7221 */ /* 0x008fe20000000000 */
[----:B------:R-:W-:Y:S01]  /*cf10*/  FADD R210, R147, R210 ;  /* 0x000000d293d27221 */ /* 0x000fe20000000000 */
[----:B------:R-:W3:Y:S01]  /*cf20*/  LDL.LU R120, [R1+0x1c0] ;  /* 0x0001c00001787983 */ /* 0x000ee20000300800 */
[----:B--2---:R-:W-:Y:S01]  /*cf30*/  FADD R207, R150, R207 ;  /* 0x000000cf96cf7221 */ /* 0x004fe20000000000 */
[----:B------:R-:W-:-:S02]  /*cf40*/  FADD R209, R148, R209 ;  /* 0x000000d194d17221 */ /* 0x000fc40000000000 */
[----:B0-----:R-:W3:Y:S04]  /*cf50*/  LDL.LU R3, [R1+0x218] ;  /* 0x0002180001037983 */ /* 0x001ee80000300800 */
[----:B------:R-:W2:Y:S04]  /*cf60*/  LDL.LU R121, [R1+0x1c4] ;  /* 0x0001c40001797983 */ /* 0x000ea80000300800 */
        /* <DEDUP_REMOVED lines=28> */
[----:B------:R-:W2:Y:S01]  /*d130*/  LDL.LU R148, [R1+0x254] ;  /* 0x0002540001947983 */ /* 0x000ea20000300800 */
[----:B-----5:R-:W-:-:S03]  /*d140*/  FADD R149, R117, R149 ;  /* 0x0000009575957221 */ /* 0x020fc60000000000 */
[----:B------:R-:W5:Y:S04]  /*d150*/  LDL.LU R117, [R1+0x500] ;  /* 0x0005000001757983 */ /* 0x000f680000300800 */
[----:B------:R0:W-:Y:S04]  /*d160*/  STL [R1+0x20c], R149 ;  /* 0x00020c9501007387 */ /* 0x0001e80000100800 */
[----:B0-----:R-:W5:Y:S01]  /*d170*/  LDL.LU R149, [R1+0x258] ;  /* 0x0002580001957983 */ /* 0x001f620000300800 */
[----:B----4-:R-:W-:-:S03]  /*d180*/  FADD R0, R118, R0 ;  /* 0x0000000076007221 */ /* 0x010fc60000000000 */
[----:B------:R-:W4:Y:S01]  /*d190*/  LDL.LU R118, [R1+0x4fc] ;  /* 0x0004fc0001767983 */ /* 0x000f220000300800 */
[----:B------:R-:W-:-:S03]  /*d1a0*/  FADD R2, R119, R2 ;  /* 0x0000000277027221 */ /* 0x000fc60000000000 */
[----:B------:R0:W-:Y:S01]  /*d1b0*/  STL [R1+0x210], R0 ;  /* 0x0002100001007387 */ /* 0x0001e20000100800 */
[----:B---3--:R-:W-:-:S03]  /*d1c0*/  FADD R3, R120, R3 ;  /* 0x0000000378037221 */ /* 0x008fc60000000000 */
[----:B0-----:R-:W3:Y:S04]  /*d1d0*/  LDL.LU R0, [R1+0x25c] ;  /* 0x00025c0001007983 */ /* 0x001ee80000300800 */
[----:B------:R-:W4:Y:S01]  /*d1e0*/  LDL.LU R119, [R1+0x4f8] ;  /* 0x0004f80001777983 */ /* 0x000f220000300800 */
[----:B--2---:R-:W-:-:S03]  /*d1f0*/  FADD R122, R121, R122 ;  /* 0x0000007a797a7221 */ /* 0x004fc60000000000 */
[----:B------:R0:W-:Y:S01]  /*d200*/  STL [R1+0x214], R2 ;  /* 0x0002140201007387 */ /* 0x0001e20000100800 */
[----:B------:R-:W-:-:S03]  /*d210*/  FADD R124, R123, R124 ;  /* 0x0000007c7b7c7221 */ /* 0x000fc60000000000 */
[----:B0-----:R-:W2:Y:S04]  /*d220*/  LDL.LU R2, [R1+0x260] ;  /* 0x0002600001027983 */ /* 0x001ea80000300800 */
[----:B------:R-:W4:Y:S04]  /*d230*/  LDL.LU R120, [R1+0x4f4] ;  /* 0x0004f40001787983 */ /* 0x000f280000300800 */
[----:B------:R0:W-:Y:S01]  /*d240*/  STL [R1+0x218], R3 ;  /* 0x0002180301007387 */ /* 0x0001e20000100800 */
[----:B------:R-:W-:Y:S01]  /*d250*/  FADD R126, R125, R126 ;  /* 0x0000007e7d7e7221 */ /* 0x000fe20000000000 */
[----:B------:R-:W-:-:S02]  /*d260*/  FADD R128, R127, R128 ;  /* 0x000000807f807221 */ /* 0x000fc40000000000 */
[----:B0-----:R-:W4:Y:S04]  /*d270*/  LDL.LU R3, [R1+0x264] ;  /* 0x0002640001037983 */ /* 0x001f280000300800 */
[----:B------:R-:W4:Y:S04]  /*d280*/  LDL.LU R121, [R1+0x4f0] ;  /* 0x0004f00001797983 */ /* 0x000f280000300800 */
[----:B------:R0:W-:Y:S01]  /*d290*/  STL [R1+0x21c], R122 ;  /* 0x00021c7a01007387 */ /* 0x0001e20000100800 */
[----:B------:R-:W-:-:S03]  /*d2a0*/  FADD R130, R129, R130 ;  /* 0x0000008281827221 */ /* 0x000fc60000000000 */
        /* <DEDUP_REMOVED lines=42> */
[----:B------:R0:W-:Y:S04]  /*d550*/  STL [R1+0x248], R145 ;  /* 0x0002489101007387 */ /* 0x0001e80000100800 */
[----:B0-----:R-:W4:Y:S04]  /*d560*/  LDL.LU R145, [R1+0x27c] ;  /* 0x00027c0001917983 */ /* 0x001f280000300800 */
[----:B------:R-:W4:Y:S04]  /*d570*/  LDL.LU R139, [R1+0x4a8] ;  /* 0x0004a800018b7983 */ /* 0x000f280000300800 */
[----:B------:R0:W-:Y:S04]  /*d580*/  STL [R1+0x24c], R146 ;  /* 0x00024c9201007387 */ /* 0x0001e80000100800 */
[----:B0-----:R-:W4:Y:S04]  /*d590*/  LDL.LU R146, [R1+0x280] ;  /* 0x0002800001927983 */ /* 0x001f280000300800 */
[----:B------:R0:W-:Y:S01]  /*d5a0*/  STL [R1+0x250], R147 ;  /* 0x0002509301007387 */ /* 0x0001e20000100800 */
[----:B-----5:R-:W-:-:S03]  /*d5b0*/  FADD R149, R24, R149 ;  /* 0x0000009518957221 */ /* 0x020fc60000000000 */
[----:B0-----:R-:W5:Y:S04]  /*d5c0*/  LDL.LU R147, [R1+0x284] ;  /* 0x0002840001937983 */ /* 0x001f680000300800 */
[----:B------:R0:W-:Y:S04]  /*d5d0*/  STL [R1+0x254], R148 ;  /* 0x0002549401007387 */ /* 0x0001e80000100800 */
[----:B0-----:R-:W5:Y:S04]  /*d5e0*/  LDL.LU R148, [R1+0x288] ;  /* 0x0002880001947983 */ /* 0x001f680000300800 */
[----:B------:R0:W-:Y:S04]  /*d5f0*/  STL [R1+0x258], R149 ;  /* 0x0002589501007387 */ /* 0x0001e80000100800 */
[----:B0-----:R-:W5:Y:S04]  /*d600*/  LDL.LU R149, [R1+0x28c] ;  /* 0x00028c0001957983 */ /* 0x001f680000300800 */
[----:B------:R-:W5:Y:S04]  /*d610*/  LDL.LU R150, [R1+0x290] ;  /* 0x0002900001967983 */ /* 0x000f680000300800 */
[----:B------:R-:W5:Y:S01]  /*d620*/  LDL.LU R151, [R1+0x294] ;  /* 0x0002940001977983 */ /* 0x000f620000300800 */
[----:B---3--:R-:W-:Y:S01]  /*d630*/  FADD R0, R25, R0 ;  /* 0x0000000019007221 */ /* 0x008fe20000000000 */
[----:B--2---:R-:W-:-:S04]  /*d640*/  FADD R2, R26, R2 ;  /* 0x000000021a027221 */ /* 0x004fc80000000000 */
[----:B------:R0:W-:Y:S01]  /*d650*/  STL [R1+0x25c], R0 ;  /* 0x00025c0001007387 */ /* 0x0001e20000100800 */
[----:B----4-:R-:W-:-:S03]  /*d660*/  FADD R3, R27, R3 ;  /* 0x000000031b037221 */ /* 0x010fc60000000000 */
[----:B------:R-:W2:Y:S04]  /*d670*/  LDL.LU R27, [R1+0x2c8] ;  /* 0x0002c800011b7983 */ /* 0x000ea80000300800 */
[----:B------:R1:W-:Y:S04]  /*d680*/  STL [R1+0x260], R2 ;  /* 0x0002600201007387 */ /* 0x0003e80000100800 */
[----:B------:R-:W3:Y:S04]  /*d690*/  LDL.LU R26, [R1+0x2cc] ;  /* 0x0002cc00011a7983 */ /* 0x000ee80000300800 */
[----:B------:R-:W4:Y:S04]  /*d6a0*/  LDL.LU R25, [R1+0x2d0] ;  /* 0x0002d00001197983 */ /* 0x000f280000300800 */
[----:B------:R1:W-:Y:S04]  /*d6b0*/  STL [R1+0x264], R3 ;  /* 0x0002640301007387 */ /* 0x0003e80000100800 */
[----:B------:R-:W4:Y:S04]  /*d6c0*/  LDL.LU R24, [R1+0x2d4] ;  /* 0x0002d40001187983 */ /* 0x000f280000300800 */
[----:B0-----:R-:W4:Y:S04]  /*d6d0*/  LDL.LU R0, [R1+0x2d8] ;  /* 0x0002d80001007983 */ /* 0x001f280000300800 */
[----:B-1----:R-:W4:Y:S04]  /*d6e0*/  LDL.LU R2, [R1+0x2dc] ;  /* 0x0002dc0001027983 */ /* 0x002f280000300800 */
[----:B------:R-:W4:Y:S01]  /*d6f0*/  LDL.LU R3, [R1+0x2e0] ;  /* 0x0002e00001037983 */ /* 0x000f220000300800 */
[----:B------:R-:W-:-:S05]  /*d700*/  FADD R140, R28, R140 ;  /* 0x0000008c1c8c7221 */ /* 0x000fca0000000000 */
[----:B------:R0:W-:Y:S04]  /*d710*/  STL [R1+0x268], R140 ;  /* 0x0002688c01007387 */ /* 0x0001e80000100800 */
[----:B0-----:R-:W4:Y:S01]  /*d720*/  LDL.LU R140, [R1+0x4a4] ;  /* 0x0004a400018c7983 */ /* 0x001f220000300800 */
[----:B------:R-:W-:-:S03]  /*d730*/  FADD R141, R29, R141 ;  /* 0x0000008d1d8d7221 */ /* 0x000fc60000000000 */
[----:B------:R-:W4:Y:S04]  /*d740*/  LDL.LU R28, [R1+0x2c4] ;  /* 0x0002c400011c7983 */ /* 0x000f280000300800 */
        /* <DEDUP_REMOVED lines=20> */
[----:B------:R0:W-:Y:S01]  /*d890*/  STL [R1+0x280], R146 ;  /* 0x0002809201007387 */ /* 0x0001e20000100800 */
[----:B-----5:R-:W-:-:S03]  /*d8a0*/  FADD R147, R35, R147 ;  /* 0x0000009323937221 */ /* 0x020fc60000000000 */
[----:B0-----:R-:W5:Y:S04]  /*d8b0*/  LDL.LU R146, [R1+0x48c] ;  /* 0x00048c0001927983 */ /* 0x001f680000300800 */
[----:B------:R-:W5:Y:S04]  /*d8c0*/  LDL.LU R34, [R1+0x2ac] ;  /* 0x0002ac0001227983 */ /* 0x000f680000300800 */
[----:B------:R0:W-:Y:S01]  /*d8d0*/  STL [R1+0x284], R147 ;  /* 0x0002849301007387 */ /* 0x0001e20000100800 */
[----:B------:R-:W-:-:S03]  /*d8e0*/  FADD R148, R36, R148 ;  /* 0x0000009424947221 */ /* 0x000fc60000000000 */
[----:B0-----:R-:W5:Y:S04]  /*d8f0*/  LDL.LU R147, [R1+0x488] ;  /* 0x0004880001937983 */ /* 0x001f680000300800 */
[----:B------:R-:W5:Y:S01]  /*d900*/  LDL.LU R35, [R1+0x2a8] ;  /* 0x0002a80001237983 */ /* 0x000f620000300800 */
[----:B------:R-:W-:-:S03]  /*d910*/  FADD R149, R37, R149 ;  /* 0x0000009525957221 */ /* 0x000fc60000000000 */
[----:B------:R0:W-:Y:S01]  /*d920*/  STL [R1+0x288], R148 ;  /* 0x0002889401007387 */ /* 0x0001e20000100800 */
[----:B------:R-:W-:Y:S01]  /*d930*/  FADD R150, R38, R150 ;  /* 0x0000009626967221 */ /* 0x000fe20000000000 */
[----:B------:R-:W-:Y:S02]  /*d940*/  FADD R151, R39, R151 ;  /* 0x0000009727977221 */ /* 0x000fe40000000000 */
[----:B0-----:R-:W5:Y:S04]  /*d950*/  LDL.LU R148, [R1+0x484] ;  /* 0x0004840001947983 */ /* 0x001f680000300800 */
[----:B------:R-:W5:Y:S04]  /*d960*/  LDL.LU R36, [R1+0x2a4] ;  /* 0x0002a40001247983 */ /* 0x000f680000300800 */
[----:B------:R0:W-:Y:S04]  /*d970*/  STL [R1+0x28c], R149 ;  /* 0x00028c9501007387 */ /* 0x0001e80000100800 */
[----:B0-----:R-:W5:Y:S04]  /*d980*/  LDL.LU R149, [R1+0x480] ;  /* 0x0004800001957983 */ /* 0x001f680000300800 */
[----:B------:R-:W5:Y:S04]  /*d990*/  LDL.LU R37, [R1+0x2a0] ;  /* 0x0002a00001257983 */ /* 0x000f680000300800 */
[----:B------:R0:W-:Y:S04]  /*d9a0*/  STL [R1+0x290], R150 ;  /* 0x0002909601007387 */ /* 0x0001e80000100800 */
[----:B0-----:R-:W5:Y:S04]  /*d9b0*/  LDL.LU R150, [R1+0x47c] ;  /* 0x00047c0001967983 */ /* 0x001f680000300800 */
[----:B------:R-:W5:Y:S04]  /*d9c0*/  LDL.LU R38, [R1+0x29c] ;  /* 0x00029c0001267983 */ /* 0x000f680000300800 */
[----:B------:R0:W-:Y:S04]  /*d9d0*/  STL [R1+0x294], R151 ;  /* 0x0002949701007387 */ /* 0x0001e80000100800 */
[----:B0-----:R-:W5:Y:S04]  /*d9e0*/  LDL.LU R151, [R1+0x478] ;  /* 0x0004780001977983 */ /* 0x001f680000300800 */
[----:B------:R-:W5:Y:S01]  /*d9f0*/  LDL.LU R39, [R1+0x298] ;  /* 0x0002980001277983 */ /* 0x000f620000300800 */
[----:B--2---:R-:W-:Y:S01]  /*da00*/  FADD R27, R52, R27 ;  /* 0x0000001b341b7221 */ /* 0x004fe20000000000 */
[----:B---3--:R-:W-:Y:S01]  /*da10*/  FADD R26, R53, R26 ;  /* 0x0000001a351a7221 */ /* 0x008fe20000000000 */
[----:B----4-:R-:W-:Y:S01]  /*da20*/  FADD R25, R54, R25 ;  /* 0x0000001936197221 */ /* 0x010fe20000000000 */
[----:B------:R-:W-:Y:S01]  /*da30*/  FADD R24, R55, R24 ;  /* 0x0000001837187221 */ /* 0x000fe20000000000 */
        /* <DEDUP_REMOVED lines=9> */
[----:B-----5:R-:W-:Y:S01]  /*dad0*/  FADD R34, R45, R34 ;  /* 0x000000222d227221 */ /* 0x020fe20000000000 */
[----:B------:R-:W-:Y:S01]  /*dae0*/  FADD R35, R44, R35 ;  /* 0x000000232c237221 */ /* 0x000fe20000000000 */
[----:B------:R-:W-:Y:S01]  /*daf0*/  FADD R36, R43, R36 ;  /* 0x000000242b247221 */ /* 0x000fe20000000000 */
[----:B------:R-:W-:Y:S01]  /*db00*/  FADD R37, R42, R37 ;  /* 0x000000252a257221 */ /* 0x000fe20000000000 */
[----:B------:R-:W-:Y:S01]  /*db10*/  FADD R38, R41, R38 ;  /* 0x0000002629267221 */ /* 0x000fe20000000000 */
[----:B------:R-:W-:-:S05]  /*db20*/  FADD R39, R40, R39 ;  /* 0x0000002728277221 */ /* 0x000fca0000000000 */
[----:B------:R0:W-:Y:S04]  /*db30*/  STL [R1+0x298], R39 ;  /* 0x0002982701007387 */ /* 0x0001e80000100800 */
        /* <DEDUP_REMOVED lines=15> */
[----:B------:R-:W5:Y:S04]  /*dc30*/  LDL.LU R51, [R1+0x2e4] ;  /* 0x0002e40001337983 */ /* 0x000f680000300800 */
[----:B------:R5:W-:Y:S04]  /*dc40*/  STL [R1+0x2d8], R0 ;  /* 0x0002d80001007387 */ /* 0x000be80000100800 */
[----:B------:R-:W5:Y:S04]  /*dc50*/  LDL.LU R50, [R1+0x2e8] ;  /* 0x0002e80001327983 */ /* 0x000f680000300800 */
[----:B------:R5:W-:Y:S04]  /*dc60*/  STL [R1+0x2dc], R2 ;  /* 0x0002dc0201007387 */ /* 0x000be80000100800 */
[----:B------:R-:W5:Y:S04]  /*dc70*/  LDL.LU R49, [R1+0x2ec] ;  /* 0x0002ec0001317983 */ /* 0x000f680000300800 */
[----:B------:R5:W-:Y:S04]  /*dc80*/  STL [R1+0x2e0], R3 ;  /* 0x0002e00301007387 */ /* 0x000be80000100800 */
[----:B------:R-:W5:Y:S04]  /*dc90*/  LDL.LU R48, [R1+0x2f0] ;  /* 0x0002f00001307983 */ /* 0x000f680000300800 */
        /* <DEDUP_REMOVED lines=8> */
[----:B0-----:R-:W5:Y:S04]  /*dd20*/  LDL.LU R39, [R1+0x314] ;  /* 0x0003140001277983 */ /* 0x001f680000300800 */
[----:B-1----:R-:W5:Y:S04]  /*dd30*/  LDL.LU R38, [R1+0x318] ;  /* 0x0003180001267983 */ /* 0x002f680000300800 */
[----:B--2---:R-:W2:Y:S04]  /*dd40*/  LDL.LU R37, [R1+0x31c] ;  /* 0x00031c0001257983 */ /* 0x004ea80000300800 */
[----:B---3--:R-:W3:Y:S04]  /*dd50*/  LDL.LU R36, [R1+0x320] ;  /* 0x0003200001247983 */ /* 0x008ee80000300800 */
[----:B----4-:R-:W4:Y:S04]  /*dd60*/  LDL.LU R35, [R1+0x324] ;  /* 0x0003240001237983 */ /* 0x010f280000300800 */
[----:B-----5:R-:W5:Y:S04]  /*dd70*/  LDL.LU R34, [R1+0x328] ;  /* 0x0003280001227983 */ /* 0x020f680000300800 */
        /* <DEDUP_REMOVED lines=12> */
[----:B------:R-:W5:Y:S01]  /*de40*/  LDL.LU R3, [R1+0x35c] ;  /* 0x00035c0001037983 */ /* 0x000f620000300800 */
[----:B------:R-:W-:Y:S01]  /*de50*/  FADD R51, R59, R51 ;  /* 0x000000333b337221 */ /* 0x000fe20000000000 */
[----:B------:R-:W-:-:S04]  /*de60*/  FADD R50, R60, R50 ;  /* 0x000000323c327221 */ /* 0x000fc80000000000 */
        /* <DEDUP_REMOVED lines=25> */
[----:B--2---:R-:W-:-:S03]  /*e000*/  FADD R37, R73, R37 ;  /* 0x0000002549257221 */ /* 0x004fc60000000000 */
[----:B------:R2:W-:Y:S01]  /*e010*/  STL [R1+0x318], R38 ;  /* 0x0003182601007387 */ /* 0x0005e20000100800 */
[----:B---3--:R-:W-:-:S03]  /*e020*/  FADD R36, R74, R36 ;  /* 0x000000244a247221 */ /* 0x008fc60000000000 */
[----:B------:R3:W-:Y:S01]  /*e030*/  STL [R1+0x31c], R37 ;  /* 0x00031c2501007387 */ /* 0x0007e20000100800 */
[----:B----4-:R-:W-:-:S03]  /*e040*/  FADD R35, R75, R35 ;  /* 0x000000234b237221 */ /* 0x010fc60000000000 */
[----:B------:R4:W-:Y:S01]  /*e050*/  STL [R1+0x320], R36 ;  /* 0x0003202401007387 */ /* 0x0009e20000100800 */
[----:B-----5:R-:W-:-:S03]  /*e060*/  FADD R34, R76, R34 ;  /* 0x000000224c227221 */ /* 0x020fc60000000000 */
        /* <DEDUP_REMOVED lines=24> */
[----:B0-----:R-:W5:Y:S01]  /*e1f0*/  LDL.LU R51, [R1+0x360] ;  /* 0x0003600001337983 */ /* 0x001f620000300800 */
[----:B------:R-:W-:-:S03]  /*e200*/  FADD R3, R89, R3 ;  /* 0x0000000359037221 */ /* 0x000fc60000000000 */
[----:B------:R0:W-:Y:S04]  /*e210*/  STL [R1+0x354], R0 ;  /* 0x0003540001007387 */ /* 0x0001e80000100800 */
[----:B-1----:R-:W5:Y:S04]  /*e220*/  LDL.LU R50, [R1+0x364] ;  /* 0x0003640001327983 */ /* 0x002f680000300800 */
        /* <DEDUP_REMOVED lines=181> */
[----:B------:R-:W-:Y:S01]  /*ed80*/  FADD R2, R150, R2 ;  /* 0x0000000296027221 */ /* 0x000fe20000000000 */
[----:B------:R-:W-:-:S05]  /*ed90*/  FADD R3, R3, R151 ;  /* 0x0000009703037221 */ /* 0x000fca0000000000 */
[----:B------:R0:W-:Y:S04]  /*eda0*/  STL [R1+0x454], R3 ;  /* 0x0004540301007387 */ /* 0x0001e80000100800 */
[----:B------:R0:W-:Y:S04]  /*edb0*/  STL [R1+0x44c], R0 ;  /* 0x00044c0001007387 */ /* 0x0001e80000100800 */
[----:B------:R0:W-:Y:S02]  /*edc0*/  STL [R1+0x450], R2 ;  /* 0x0004500201007387 */ /* 0x0001e40000100800 */
.L_x_33:
[----:B0-----:R-:W0:Y:S02]  /*edd0*/  LDC R0, c[0x0][0x28c] ;  /* 0x0000a300ff007b82 */ /* 0x001e240000000800 */
[----:B0-----:R-:W-:-:S13]  /*ede0*/  ISETP.GE.AND P0, PT, R0, 0x1, PT ;  /* 0x000000010000780c */ /* 0x001fda0003f06270 */
[----:B------:R-:W-:Y:S05]  /*edf0*/  @!P0 BRA `(.L_x_34) ;  /* 0x0000000000688947 */ /* 0x000fea0003800000 */
[----:B------:R-:W-:-:S06]  /*ee00*/  UISETP.NE.AND UP0, UPT, UR24, 0x3, UPT ;  /* 0x000000031800788c */ /* 0x000fcc000bf05270 */
[----:B------:R-:W-:-:S13]  /*ee10*/  PLOP3.LUT P0, PT, PT, PT, UP0, 0x80, 0x0 ;  /* 0x000000000000781c */ /* 0x000fda0003f0f008 */
[----:B------:R-:W-:Y:S05]  /*ee20*/  @!P0 BRA `(.L_x_35) ;  /* 0x0000000000048947 */ /* 0x000fea0003800000 */
[----:B------:R-:W-:Y:S01]  /*ee30*/  BPT.TRAP 0x1 ;  /* 0x000000040000795c */ /* 0x000fe20000300000 */
.L_x_35:
[----:B------:R-:W4:Y:S01]  /*ee40*/  LDL R0, [R1+0x458] ;  /* 0x0004580001007983 */ /* 0x000f220000100800 */
[----:B------:R-:W-:Y:S01]  /*ee50*/  BSSY B0, `(.L_x_36) ;  /* 0x0000010000007945 */ /* 0x000fe20003800000 */
[----:B----4-:R-:W-:-:S13]  /*ee60*/  ISETP.NE.AND P0, PT, R0, RZ, PT ;  /* 0x000000ff0000720c */ /* 0x010fda0003f05270 */
[----:B------:R-:W-:Y:S05]  /*ee70*/  @!P0 BRA `(.L_x_37) ;  /* 0x0000000000348947 */ /* 0x000fea0003800000 */
[----:B------:R-:W4:Y:S01]  /*ee80*/  LDL R2, [R1+0x45c] ;  /* 0x00045c0001027983 */ /* 0x000f220000100800 */
[----:B------:R-:W-:-:S04]  /*ee90*/  UISETP.LT.AND UP0, UPT, UR9, 0x1, UPT ;  /* 0x000000010900788c */ /* 0x000fc8000bf01270 */
[----:B------:R-:W-:-:S04]  /*eea0*/  USEL UR8, UR9, 0x1, UP0 ;  /* 0x0000000109087887 */ /* 0x000fc80008000000 */
[----:B------:R-:W-:-:S04]  /*eeb0*/  UIADD3 UR8, UR5, UR9, -UR8 ;  /* 0x0000000905087290 */ /* 0x000fc8000fffe808 */
[----:B------:R-:W-:-:S04]  /*eec0*/  USHF.R.U32.HI UR6, URZ, 0x1, UR8 ;  /* 0x000000013f067899 */ /* 0x000fc80008011608 */
[----:B------:R-:W-:-:S04]  /*eed0*/  UIMAD.WIDE.U32 UR6, UR6, -0x6db6db6d, URZ ;  /* 0x92492493060678a5 */ /* 0x000fc8000f8e003f */
[----:B------:R-:W-:-:S04]  /*eee0*/  USHF.R.U32.HI UR6, URZ, 0x2, UR7 ;  /* 0x000000023f067899 */ /* 0x000fc80008011607 */
[----:B------:R-:W-:-:S04]  /*eef0*/  UIMAD UR8, UR6, -0xe, UR8 ;  /* 0xfffffff2060878a4 */ /* 0x000fc8000f8e0208 */
[----:B------:R-:W-:-:S04]  /*ef00*/  ULEA UR8, UR8, UR11, 0x3 ;  /* 0x0000000b08087291 */ /* 0x000fc8000f8e183f */
[----:B------:R-:W-:-:S06]  /*ef10*/  UIADD3 UR8, UR8, 0x70, URZ ;  /* 0x0000007008087890 */ /* 0x000fcc000fffe03f */
[----:B------:R-:W-:-:S05]  /*ef20*/  IMAD.U32 R0, RZ, RZ, UR8 ;  /* 0x00000008ff007e24 */ /* 0x000fca000f8e00ff */
[----:B----4-:R-:W-:-:S04]  /*ef30*/  PRMT R0, R2, 0x654, R0 ;  /* 0x0000065402007816 */ /* 0x010fc80000000000 */
[----:B------:R0:W-:Y:S03]  /*ef40*/  SYNCS.ARRIVE.TRANS64.RED.A1T0 RZ, [R0+URZ], RZ ;  /* 0x000000ff00ff79a7 */ /* 0x0001e6000810043f */
.L_x_37:
[----:B------:R-:W-:Y:S05]  /*ef50*/  BSYNC B0 ;  /* 0x0000000000007941 */ /* 0x000fea0003800000 */
.L_x_36:
[----:B------:R-:W-:-:S06]  /*ef60*/  UISETP.GT.U32.AND UP0, UPT, UR13, 0x1, UPT ;  /* 0x000000010d00788c */ /* 0x000fcc000bf04070 */
[----:B------:R-:W-:-:S13]  /*ef70*/  PLOP3.LUT P0, PT, PT, PT, UP0, 0x80, 0x0 ;  /* 0x000000000000781c */ /* 0x000fda0003f0f008 */
[----:B------:R-:W-:Y:S05]  /*ef80*/  @P0 BRA `(.L_x_34) ;  /* 0x0000000000040947 */ /* 0x000fea0003800000 */
[----:B------:R-:W-:Y:S01]  /*ef90*/  BPT.TRAP 0x1 ;  /* 0x000000040000795c */ /* 0x000fe20000300000 */
.L_x_34:
[----:B------:R-:W4:Y:S01]  /*efa0*/  LDL.LU R26, [R1+0x46c] ;  /* 0x00046c00011a7983 */ /* 0x000f220000300800 */
[----:B------:R-:W5:Y:S01]  /*efb0*/  LDC R3, c[0x0][0x288] ;  /* 0x0000a200ff037b82 */ /* 0x000f620000000800 */
[----:B------:R-:W0:Y:S01]  /*efc0*/  S2R R25, SR_TID.X ;  /* 0x0000000000197919 */ /* 0x000e220000002100 */
[----:B------:R-:W-:Y:S02]  /*efd0*/  UIADD3 UR11, UR9, UR5, URZ ;  /* 0x00000005090b7290 */ /* 0x000fe4000fffe03f */
[----:B------:R-:W-:Y:S01]  /*efe0*/  USHF.R.S32.HI UR12, URZ, 0x1f, UR10 ;  /* 0x0000001f3f0c7899 */ /* 0x000fe2000801140a */
[----:B------:R-:W2:Y:S01]  /*eff0*/  LDL.LU R24, [R1+0x468] ;  /* 0x0004680001187983 */ /* 0x000ea20000300800 */
[----:B------:R-:W-:Y:S01]  /*f000*/  UISETP.GT.U32.AND UP0, UPT, UR11, 0xd, UPT ;  /* 0x0000000d0b00788c */ /* 0x000fe2000bf04070 */
[----:B------:R-:W-:Y:S01]  /*f010*/  IMAD.MOV.U32 R39, RZ, RZ, -0x1 ;  /* 0xffffffffff277424 */ /* 0x000fe200078e00ff */
[----:B------:R-:W-:Y:S01]  /*f020*/  ULDC UR6, c[0x0][0x284] ;  /* 0x0000a10000067ab9 */ /* 0x000fe20000000800 */
[----:B------:R-:W-:Y:S01]  /*f030*/  ULDC.64 UR14, c[0x0][0x5d0] ;  /* 0x00017400000e7ab9 */ /* 0x000fe20000000a00 */
[----:B------:R-:W-:-:S02]  /*f040*/  UISETP.LT.U32.AND UP0, UPT, UR9, 0xe, UP0 ;  /* 0x0000000e0900788c */ /* 0x000fc40008701070 */
[----:B------:R-:W-:Y:S02]  /*f050*/  UIMAD UR5, UR12, UR14, URZ ;  /* 0x0000000e0c0572a4 */ /* 0x000fe4000f8e023f */
[----:B------:R-:W-:Y:S02]  /*f060*/  UISETP.GE.U32.AND UP1, UPT, UR9, 0xe, UPT ;  /* 0x0000000e0900788c */ /* 0x000fe4000bf26070 */
[----:B------:R-:W-:Y:S02]  /*f070*/  UIMAD UR8, UR10, UR15, UR5 ;  /* 0x0000000f0a0872a4 */ /* 0x000fe4000f8e0205 */
[----:B------:R-:W-:-:S04]  /*f080*/  USEL UR5, URZ, 0x1, !UP0 ;  /* 0x000000013f057887 */ /* 0x000fc8000c000000 */
[----:B------:R-:W-:Y:S01]  /*f090*/  ULOP3.LUT UR4, UR4, UR5, URZ, 0x3c, !UPT ;  /* 0x0000000504047292 */ /* 0x000fe2000f8e3c3f */
[C---:B0-----:R-:W-:Y:S01]  /*f0a0*/  LOP3.LUT R2, R25.reuse, 0x3, RZ, 0xc0, !PT ;  /* 0x0000000319027812 */ /* 0x041fe200078ec0ff */
[----:B------:R-:W-:Y:S01]  /*f0b0*/  IMAD.SHL.U32 R30, R25, 0x2, RZ ;  /* 0x00000002191e7824 */ /* 0x000fe200078e00ff */
[----:B------:R-:W-:-:S03]  /*f0c0*/  SHF.R.U32.HI R32, RZ, 0x7, R25 ;  /* 0x00000007ff207819 */ /* 0x000fc60000011619 */
[----:B-----5:R-:W-:Y:S01]  /*f0d0*/  IMAD R2, R2, -0x2, R3 ;  /* 0xfffffffe02027824 */ /* 0x020fe200078e0203 */
[----:B------:R-:W-:Y:S02]  /*f0e0*/  LOP3.LUT R32, R32, 0x1, RZ, 0xc0, !PT ;  /* 0x0000000120207812 */ /* 0x000fe400078ec0ff */
[----:B------:R-:W-:-:S03]  /*f0f0*/  LOP3.LUT R30, R30, 0x6, RZ, 0xc0, !PT ;  /* 0x000000061e1e7812 */ /* 0x000fc600078ec0ff */
[----:B------:R-:W-:Y:S02]  /*f100*/  IMAD.SHL.U32 R33, R32, 0x40, RZ ;  /* 0x0000004020217824 */ /* 0x000fe400078e00ff */
[----:B----4-:R-:W-:-:S04]  /*f110*/  IMAD.WIDE R34, R26, 0x100, RZ ;  /* 0x000001001a227825 */ /* 0x010fc800078e02ff */
[----:B--2---:R-:W-:Y:S01]  /*f120*/  IMAD.SHL.U32 R0, R24, 0x100, RZ ;  /* 0x0000010018007824 */ /* 0x004fe200078e00ff */
[----:B------:R-:W-:Y:S01]  /*f130*/  PRMT R30, R30, 0x6540, R24 ;  /* 0x000065401e1e7816 */ /* 0x000fe20000000018 */
[----:B------:R-:W-:-:S03]  /*f140*/  IMAD.U32 R24, RZ, RZ, UR14 ;  /* 0x0000000eff187e24 */ /* 0x000fc6000f8e00ff */
[----:B------:R-:W-:Y:S01]  /*f150*/  ISETP.GE.AND P0, PT, R0, R3, PT ;  /* 0x000000030000720c */ /* 0x000fe20003f06270 */
[----:B------:R-:W-:Y:S01]  /*f160*/  IMAD.IADD R0, R2, 0x1, -R0 ;  /* 0x0000000102007824 */ /* 0x000fe200078e0a00 */
[----:B------:R-:W-:Y:S02]  /*f170*/  SHF.R.U32.HI R2, RZ, 0x2, R25 ;  /* 0x00000002ff027819 */ /* 0x000fe40000011619 */
[----:B------:R-:W-:Y:S02]  /*f180*/  LOP3.LUT R3, R25, 0x60, RZ, 0xc0, !PT ;  /* 0x0000006019037812 */ /* 0x000fe400078ec0ff */
[----:B------:R-:W-:Y:S02]  /*f190*/  LOP3.LUT R2, R2, 0x7, RZ, 0xc0, !PT ;  /* 0x0000000702027812 */ /* 0x000fe400078ec0ff */
[----:B------:R-:W-:Y:S02]  /*f1a0*/  SHF.R.U32.HI R3, RZ, 0x1, R3 ;  /* 0x00000001ff037819 */ /* 0x000fe40000011603 */
[----:B------:R-:W-:-:S02]  /*f1b0*/  LOP3.LUT R33, R33, 0x40, R2, 0xe2, !PT ;  /* 0x0000004021217812 */ /* 0x000fc400078ee202 */
[----:B------:R-:W-:Y:S02]  /*f1c0*/  IADD3 R2, RZ, -R3, -R2 ;  /* 0x80000003ff027210 */ /* 0x000fe40007ffe802 */
[----:B------:R-:W-:Y:S02]  /*f1d0*/  SHF.R.S32.HI R31, RZ, 0x1f, R30 ;  /* 0x0000001fff1f7819 */ /* 0x000fe4000001141e */
[----:B------:R-:W-:Y:S01]  /*f1e0*/  LOP3.LUT R33, R34, R33, R3, 0xfe, !PT ;  /* 0x0000002122217212 */ /* 0x000fe200078efe03 */
[----:B------:R-:W-:Y:S02]  /*f1f0*/  IMAD R32, R32, -0x40, R2 ;  /* 0xffffffc020207824 */ /* 0x000fe400078e0202 */
[----:B------:R-:W-:Y:S02]  /*f200*/  IMAD.SHL.U32 R2, R26, 0x100, RZ ;  /* 0x000001001a027824 */ /* 0x000fe400078e00ff */
[----:B------:R-:W-:-:S03]  /*f210*/  IMAD.WIDE.U32 R24, R24, UR10, R30 ;  /* 0x0000000a18187c25 */ /* 0x000fc6000f8e001e */
[C---:B------:R-:W-:Y:S01]  /*f220*/  IADD3 R32, -R2.reuse, UR6, R32 ;  /* 0x0000000602207c10 */ /* 0x040fe2000fffe120 */
[----:B------:R-:W-:Y:S01]  /*f230*/  VIADD R25, R25, UR8 ;  /* 0x0000000819197c36 */ /* 0x000fe20008000000 */
[----:B------:R-:W-:Y:S01]  /*f240*/  ISETP.GE.OR P0, PT, R2, UR6, P0 ;  /* 0x0000000602007c0c */ /* 0x000fe20008706670 */
[----:B------:R-:W-:-:S04]  /*f250*/  USHF.R.U32.HI UR6, URZ, 0x1, UR11 ;  /* 0x000000013f067899 */ /* 0x000fc8000801160b */
[----:B------:R-:W-:-:S04]  /*f260*/  UIMAD.WIDE.U32 UR6, UR6, -0x6db6db6d, URZ ;  /* 0x92492493060678a5 */ /* 0x000fc8000f8e003f */
[----:B------:R-:W-:-:S04]  /*f270*/  USHF.R.U32.HI UR6, URZ, 0x2, UR7 ;  /* 0x000000023f067899 */ /* 0x000fc80008011607 */
[----:B------:R-:W-:Y:S02]  /*f280*/  UIMAD UR5, UR6, -0xe, UR11 ;  /* 0xfffffff2060578a4 */ /* 0x000fe4000f8e020b */
[----:B------:R-:W-:Y:S01]  /*f290*/  @UP1 ULOP3.LUT UR4, UR4, 0x1, UR6, 0x78, !UPT ;  /* 0x0000000104041892 */ /* 0x000fe2000f8e7806 */
[----:B------:R-:W-:Y:S11]  /*f2a0*/  @P0 BRA `(.L_x_38) ;  /* 0x0000012400bc0947 */ /* 0x000ff60003800000 */
[----:B------:R-:W0:Y:S01]  /*f2b0*/  LDC.64 R26, c[0x0][0x5c8] ;  /* 0x00017200ff1a7b82 */ /* 0x000e220000000a00 */
[----:B------:R-:W-:Y:S01]  /*f2c0*/  ULDC.64 UR6, c[0x0][0x5c0] ;  /* 0x0001700000067ab9 */ /* 0x000fe20000000a00 */
[----:B------:R-:W-:Y:S01]  /*f2d0*/  BSSY B0, `(.L_x_38) ;  /* 0x000126c000007945 */ /* 0x000fe20003800000 */
[-C--:B0-----:R-:W-:Y:S01]  /*f2e0*/  IMAD R2, R35, R26.reuse, RZ ;  /* 0x0000001a23027224 */ /* 0x081fe200078e02ff */
[----:B------:R-:W-:Y:S01]  /*f2f0*/  SHF.L.U64.HI R36, R26, 0x3, R27 ;  /* 0x000000031a247819 */ /* 0x000fe2000001021b */
[----:B------:R-:W-:-:S04]  /*f300*/  IMAD.WIDE.U32 R24, R33, R26, R24 ;  /* 0x0000001a21187225 */ /* 0x000fc800078e0018 */
[----:B------:R-:W-:Y:S01]  /*f310*/  IMAD R2, R33, R27, R2 ;  /* 0x0000001b21027224 */ /* 0x000fe200078e0202 */
[C---:B------:R-:W-:Y:S01]  /*f320*/  LEA R28, P2, R26.reuse, R24, 0x7 ;  /* 0x000000181a1c7211 */ /* 0x040fe200078438ff */
[----:B------:R-:W-:Y:S02]  /*f330*/  IMAD.SHL.U32 R3, R26, 0x8, RZ ;  /* 0x000000081a037824 */ /* 0x000fe400078e00ff */
[----:B------:R-:W-:Y:S01]  /*f340*/  IMAD.IADD R25, R25, 0x1, R2 ;  /* 0x0000000119197824 */ /* 0x000fe200078e0202 */
[C---:B------:R-:W-:Y:S02]  /*f350*/  IADD3 R2, P5, R24.reuse, UR6, RZ ;  /* 0x0000000618027c10 */ /* 0x040fe4000ffbe0ff */
[----:B------:R-:W-:Y:S02]  /*f360*/  IADD3 R24, P0, P1, R24, UR6, R3 ;  /* 0x0000000618187c10 */ /* 0x000fe4000f91e003 */
[----:B------:R-:W-:Y:S02]  /*f370*/  LEA.HI.X R29, R26, R25, R27, 0x7, P2 ;  /* 0x000000191a1d7211 */ /* 0x000fe400010f3c1b */
[----:B------:R-:W-:-:S02]  /*f380*/  IADD3 R26, P2, P3, R28, UR6, R3 ;  /* 0x000000061c1a7c10 */ /* 0x000fc4000fb5e003 */
[----:B------:R-:W-:Y:S02]  /*f390*/  IADD3.X R3, R25, UR7, RZ, P5, !PT ;  /* 0x0000000719037c10 */ /* 0x000fe4000affe4ff */
[----:B------:R-:W-:Y:S02]  /*f3a0*/  FSETP.NEU.AND P5, PT, RZ, UR23, PT ;  /* 0x00000017ff007c0b */ /* 0x000fe4000bfad000 */
[----:B------:R-:W-:Y:S02]  /*f3b0*/  IADD3 R28, P6, R28, UR6, RZ ;  /* 0x000000061c1c7c10 */ /* 0x000fe4000ffde0ff */
[--C-:B------:R-:W-:Y:S02]  /*f3c0*/  IADD3.X R27, R29, UR7, R36.reuse, P2, P3 ;  /* 0x000000071d1b7c10 */ /* 0x100fe400097e6424 */
[----:B------:R-:W-:Y:S02]  /*f3d0*/  IADD3.X R25, R25, UR7, R36, P0, P1 ;  /* 0x0000000719197c10 */ /* 0x000fe400087e2424 */
[----:B------:R-:W-:-:S05]  /*f3e0*/  IADD3.X R29, R29, UR7, RZ, P6, !PT ;  /* 0x000000071d1d7c10 */ /* 0x000fca000b7fe4ff */
[----:B------:R-:W-:Y:S05]  /*f3f0*/  @!P5 BRA `(.L_x_39) ;  /* 0x000000d800fcd947 */ /* 0x000fea0003800000 */
[----:B------:R-:W-:Y:S01]  /*f400*/  ULDC.64 UR6, c[0x0][0x5b8] ;  /* 0x00016e0000067ab9 */ /* 0x000fe20000000a00 */
[----:B------:R-:W-:Y:S01]  /*f410*/  BSSY B1, `(.L_x_40) ;  /* 0x0000013000017945 */ /* 0x000fe20003800000 */
[----:B------:R-:W-:Y:S01]  /*f420*/  IMAD.U32 R36, RZ, RZ, UR6 ;  /* 0x00000006ff247e24 */ /* 0x000fe2000f8e00ff */
[----:B------:R-:W-:-:S03]  /*f430*/  UIMAD UR6, UR12, UR6, URZ ;  /* 0x000000060c0672a4 */ /* 0x000fc6000f8e023f */
[----:B------:R-:W-:Y:S01]  /*f440*/  IMAD.WIDE.U32 R30, R36, UR10, R30 ;  /* 0x0000000a241e7c25 */ /* 0x000fe2000f8e001e */
[----:B------:R-:W-:-:S03]  /*f450*/  UIMAD UR6, UR10, UR7, UR6 ;  /* 0x000000070a0672a4 */ /* 0x000fc6000f8e0206 */
[----:B------:R-:W-:Y:S01]  /*f460*/  IMAD.MOV.U32 R36, RZ, RZ, R30 ;  /* 0x000000ffff247224 */ /* 0x000fe200078e001e */
[----:B------:R-:W-:Y:S02]  /*f470*/  ULDC.64 UR10, c[0x0][0x5a8] ;  /* 0x00016a00000a7ab9 */ /* 0x000fe40000000a00 */
[----:B------:R-:W-:Y:S01]  /*f480*/  VIADD R37, R31, UR6 ;  /* 0x000000061f257c36 */ /* 0x000fe20008000000 */
[----:B------:R-:W-:Y:S02]  /*f490*/  ULDC.64 UR6, c[0x0][0x5b0] ;  /* 0x00016c0000067ab9 */ /* 0x000fe40000000a00 */
[----:B------:R-:W-:Y:S02]  /*f4a0*/  IMAD R38, R35, UR6, RZ ;  /* 0x0000000623267c24 */ /* 0x000fe4000f8e02ff */
[----:B------:R-:W-:-:S04]  /*f4b0*/  IMAD.WIDE.U32 R30, R33, UR6, R36 ;  /* 0x00000006211e7c25 */ /* 0x000fc8000f8e0024 */
[----:B------:R-:W-:Y:S01]  /*f4c0*/  IMAD R38, R33, UR7, R38 ;  /* 0x0000000721267c24 */ /* 0x000fe2000f8e0226 */
[----:B------:R-:W-:-:S04]  /*f4d0*/  IADD3 R30, P0, R30, UR10, RZ ;  /* 0x0000000a1e1e7c10 */ /* 0x000fc8000ff1e0ff */
[--C-:B------:R-:W-:Y:S02]  /*f4e0*/  IADD3.X R31, R31, UR11, R38.reuse, P0, !PT ;  /* 0x0000000b1f1f7c10 */ /* 0x100fe400087fe426 */
[----:B------:R-:W-:Y:S02]  /*f4f0*/  ISETP.GE.AND P0, PT, R32, 0x1, PT ;  /* 0x000000012000780c */ /* 0x000fe40003f06270 */
[----:B------:R-:W-:Y:S02]  /*f500*/  PRMT R38, RZ, 0x7610, R38 ;  /* 0x00007610ff267816 */ /* 0x000fe40000000026 */
[----:B------:R-:W-:-:S13]  /*f510*/  ISETP.LT.OR P1, PT, R0, 0x1, !P0 ;  /* 0x000000010000780c */ /* 0x000fda0004721670 */
[----:B------:R-:W-:Y:S05]  /*f520*/  @P1 BRA `(.L_x_41) ;  /* 0x0000000000041947 */ /* 0x000fea0003800000 */
[----:B------:R0:W5:Y:S02]  /*f530*/  LDG.E.U8 R38, desc[UR20][R30.64] ;  /* 0x000000141e267981 */ /* 0x000164000c1e1100 */
.L_x_41:
[----:B------:R-:W-:Y:S05]  /*f540*/  BSYNC B1 ;  /* 0x0000000000017941 */ /* 0x000fea0003800000 */
.L_x_40:
[----:B-----5:R-:W-:Y:S01]  /*f550*/  LOP3.LUT R38, R38, 0xff, RZ, 0xc0, !PT ;  /* 0x000000ff26267812 */ /* 0x020fe200078ec0ff */
[----:B------:R-:W-:Y:S03]  /*f560*/  BSSY B1, `(.L_x_42) ;  /* 0x000000b000017945 */ /* 0x000fe60003800000 */
[----:B------:R-:W-:-:S05]  /*f570*/  F2FP.F16.E5M2.UNPACK_B R38, R38 ;  /* 0x00000026ff26723e */ /* 0x000fca00020004ff */
[----:B------:R-:W-:-:S05]  /*f580*/  HADD2.F32 R38, -RZ, R38.H0_H0 ;  /* 0x20000026ff267230 */ /* 0x000fca0000004100 */
[----:B------:R-:W-:-:S04]  /*f590*/  FMUL R38, R38, UR23 ;  /* 0x0000001726267c20 */ /* 0x000fc80008400000 */
[----:B------:R-:W-:-:S05]  /*f5a0*/  FFMA R4, R4, UR22, R38 ;  /* 0x0000001604047c23 */ /* 0x000fca0008000026 */
[----:B------:R-:W-:-:S05]  /*f5b0*/  F2FP.SATFINITE.E5M2.F32.PACK_AB_MERGE_C R4, RZ, R4, RZ ;  /* 0x00000004ff04723e */ /* 0x000fca00048060ff */
[----:B------:R2:W-:Y:S01]  /*f5c0*/  @!P1 STG.E.U8 desc[UR20][R2.64], R4 ;  /* 0x0000000402009986 */ /* 0x0005e2000c101114 */
[----:B------:R-:W-:Y:S02]  /*f5d0*/  ISETP.LT.OR P1, PT, R0, 0x2, !P0 ;  /* 0x000000020000780c */ /* 0x000fe40004721670 */
[----:B--2---:R-:W-:-:S11]  /*f5e0*/  PRMT R4, RZ, 0x7610, R4 ;  /* 0x00007610ff047816 */ /* 0x004fd60000000004 */
[----:B------:R-:W-:Y:S05]  /*f5f0*/  @P1 BRA `(.L_x_43) ;  /* 0x0000000000041947 */ /* 0x000fea0003800000 */
[----:B------:R2:W5:Y:S02]  /*f600*/  LDG.E.U8 R4, desc[UR20][R30.64+0x1] ;  /* 0x000001141e047981 */ /* 0x000564000c1e1100 */
.L_x_43:
[----:B------:R-:W-:Y:S05]  /*f610*/  BSYNC B1 ;  /* 0x0000000000017941 */ /* 0x000fea0003800000 */
.L_x_42:
        /* <DEDUP_REMOVED lines=8> */
[----:B------:R-:W-:-:S05]  /*f6a0*/  IADD3 R4, P1, R33, 0x8, RZ ;  /* 0x0000000821047810 */ /* 0x000fca0007f3e0ff */
[----:B----4-:R-:W-:-:S04]  /*f6b0*/  IMAD.X R5, RZ, RZ, R35, P1 ;  /* 0x000000ffff057224 */ /* 0x010fc800008e0623 */
[----:B------:R-:W-:-:S04]  /*f6c0*/  IMAD R5, R5, UR6, RZ ;  /* 0x0000000605057c24 */ /* 0x000fc8000f8e02ff */
[C---:B------:R-:W-:Y:S02]  /*f6d0*/  IMAD R38, R4.reuse, UR7, R5 ;  /* 0x0000000704267c24 */ /* 0x040fe4000f8e0205 */
[----:B------:R-:W-:-:S03]  /*f6e0*/  IMAD.WIDE.U32 R4, R4, UR6, R36 ;  /* 0x0000000604047c25 */ /* 0x000fc6000f8e0024 */
[----:B------:R-:W-:-:S04]  /*f6f0*/  IADD3 R4, P1, R4, UR10, RZ ;  /* 0x0000000a04047c10 */ /* 0x000fc8000ff3e0ff */
[--C-:B------:R-:W-:Y:S02]  /*f700*/  IADD3.X R5, R5, UR11, R38.reuse, P1, !PT ;  /* 0x0000000b05057c10 */ /* 0x100fe40008ffe426 */
[----:B------:R-:W-:Y:S02]  /*f710*/  ISETP.GE.AND P1, PT, R32, 0x9, PT ;  /* 0x000000092000780c */ /* 0x000fe40003f26270 */
[----:B------:R-:W-:Y:S02]  /*f720*/  PRMT R38, RZ, 0x7610, R38 ;  /* 0x00007610ff267816 */ /* 0x000fe40000000026 */
[----:B------:R-:W-:-:S13]  /*f730*/  ISETP.LT.OR P2, PT, R0, 0x1, !P1 ;  /* 0x000000010000780c */ /* 0x000fda0004f41670 */
[----:B------:R-:W-:Y:S05]  /*f740*/  @P2 BRA `(.L_x_45) ;  /* 0x0000000000042947 */ /* 0x000fea0003800000 */
[----:B------:R4:W5:Y:S02]  /*f750*/  LDG.E.U8 R38, desc[UR20][R4.64] ;  /* 0x0000001404267981 */ /* 0x000964000c1e1100 */
.L_x_45:
[----:B------:R-:W-:Y:S05]  /*f760*/  BSYNC B1 ;  /* 0x0000000000017941 */ /* 0x000fea0003800000 */
.L_x_44:
        /* <DEDUP_REMOVED lines=9> */
[----:B0-----:R-:W-:-:S11]  /*f800*/  PRMT R6, RZ, 0x7610, R6 ;  /* 0x00007610ff067816 */ /* 0x001fd60000000006 */
[----:B------:R-:W-:Y:S05]  /*f810*/  @P2 BRA `(.L_x_47) ;  /* 0x0000000000042947 */ /* 0x000fea0003800000 */
[----:B------:R0:W5:Y:S02]  /*f820*/  LDG.E.U8 R6, desc[UR20][R4.64+0x1] ;  /* 0x0000011404067981 */ /* 0x000164000c1e1100 */
.L_x_47:
[----:B------:R-:W-:Y:S05]  /*f830*/  BSYNC B1 ;  /* 0x0000000000017941 */ /* 0x000fea0003800000 */
.L_x_46:
[----:B-----5:R-:W-:Y:S01]  /*f840*/  LOP3.LUT R6, R6, 0xff, RZ, 0xc0, !PT ;  /* 0x000000ff06067812 */ /* 0x020fe200078ec0ff */
[----:B------:R-:W-:Y:S01]  /*f850*/  BSSY B1, `(.L_x_48) ;  /* 0x000000b000017945 */ /* 0x000fe20003800000 */
[----:B------:R-:W-:Y:S02]  /*f860*/  ISETP.LT.OR P3, PT, R0, 0x9, !P0 ;  /* 0x000000090000780c */ /* 0x000fe40004761670 */
[----:B------:R-:W-:-:S05]  /*f870*/  F2FP.F16.E5M2.UNPACK_B R6, R6 ;  /* 0x00000006ff06723e */ /* 0x000fca00020004ff */
[----:B------:R-:W-:-:S05]  /*f880*/  HADD2.F32 R6, -RZ, R6.H0_H0 ;  /* 0x20000006ff067230 */ /* 0x000fca0000004100 */
[----:B------:R-:W-:-:S04]  /*f890*/  FMUL R6, R6, UR23 ;  /* 0x0000001706067c20 */ /* 0x000fc80008400000 */
[--C-:B------:R-:W-:Y:S01]  /*f8a0*/  FFMA R7, R7, UR22, R6.reuse ;  /* 0x0000001607077c23 */ /* 0x100fe20008000006 */
[----:B------:R-:W-:-:S04]  /*f8b0*/  PRMT R6, RZ, 0x7610, R6 ;  /* 0x00007610ff067816 */ /* 0x000fc80000000006 */
[----:B------:R-:W-:-:S05]  /*f8c0*/  F2FP.SATFINITE.E5M2.F32.PACK_AB_MERGE_C R7, RZ, R7, RZ ;  /* 0x00000007ff07723e */ /* 0x000fca00048060ff */
[----:B------:R0:W-:Y:S01]  /*f8d0*/  @!P2 STG.E.U8 desc[UR20][R24.64+0x1], R7 ;  /* 0x000001071800a986 */ /* 0x0001e2000c101114 */
[----:B------:R-:W-:Y:S05]  /*f8e0*/  @P3 BRA `(.L_x_49) ;  /* 0x0000000000043947 */ /* 0x000fea0003800000 */
[----:B------:R0:W5:Y:S02]  /*f8f0*/  LDG.E.U8 R6, desc[UR20][R30.64+0x8] ;  /* 0x000008141e067981 */ /* 0x000164000c1e1100 */
.L_x_49:
[----:B------:R-:W-:Y:S05]  /*f900*/  BSYNC B1 ;  /* 0x0000000000017941 */ /* 0x000fea0003800000 */
.L_x_48:
        /* <DEDUP_REMOVED lines=12> */
.L_x_51:
[----:B------:R-:W-:Y:S05]  /*f9d0*/  BSYNC B1 ;  /* 0x0000000000017941 */ /* 0x000fea0003800000 */
.L_x_50:
        /* <DEDUP_REMOVED lines=12> */
.L_x_53:
[----:B------:R-:W-:Y:S05]  /*faa0*/  BSYNC B1 ;  /* 0x0000000000017941 */ /* 0x000fea0003800000 */
.L_x_52:
        /* <DEDUP_REMOVED lines=12> */
.L_x_55:
[----:B------:R-:W-:Y:S05]  /*fb70*/  BSYNC B1 ;  /* 0x0000000000017941 */ /* 0x000fea0003800000 */
.L_x_54:
        /* <DEDUP_REMOVED lines=12> */
.L_x_57:
[----:B------:R-:W-:Y:S05]  /*fc40*/  BSYNC B1 ;  /* 0x0000000000017941 */ /* 0x000fea0003800000 */
.L_x_56:
        /* <DEDUP_REMOVED lines=12> */
.L_x_59:
[----:B------:R-:W-:Y:S05]  /*fd10*/  BSYNC B1 ;  /* 0x0000000000017941 */ /* 0x000fea0003800000 */
.L_x_58:
        /* <DEDUP_REMOVED lines=12> */
.L_x_61:
[----:B------:R-:W-:Y:S05]  /*fde0*/  BSYNC B1 ;  /* 0x0000000000017941 */ /* 0x000fea0003800000 */
.L_x_60:
        /* <DEDUP_REMOVED lines=12> */
.L_x_63:
[----:B------:R-:W-:Y:S05]  /*feb0*/  BSYNC B1 ;  /* 0x0000000000017941 */ /* 0x000fea0003800000 */
.L_x_62:
        /* <DEDUP_REMOVED lines=12> */
.L_x_65:
[----:B------:R-:W-:Y:S05]  /*ff80*/  BSYNC B1 ;  /* 0x0000000000017941 */ /* 0x000fea0003800000 */
.L_x_64:
        /* <DEDUP_REMOVED lines=12> */
.L_x_67:
[----:B------:R-:W-:Y:S05]  /*10050*/  BSYNC B1 ;  /* 0x0000000000017941 */ /* 0x000fea0003800000 */
.L_x_66:
        /* <DEDUP_REMOVED lines=12> */
.L_x_69:
[----:B------:R-:W-:Y:S05]  /*10120*/  BSYNC B1 ;  /* 0x0000000000017941 */ /* 0x000fea0003800000 */
.L_x_68:
        /* <DEDUP_REMOVED lines=12> */
.L_x_71:
[----:B------:R-:W-:Y:S05]  /*101f0*/  BSYNC B1 ;  /* 0x0000000000017941 */ /* 0x000fea0003800000 */
.L_x_70:
        /* <DEDUP_REMOVED lines=12> */
.L_x_73:
[----:B------:R-:W-:Y:S05]  /*102c0*/  BSYNC B1 ;  /* 0x0000000000017941 */ /* 0x000fea0003800000 */
.L_x_72:
        /* <DEDUP_REMOVED lines=12> */
.L_x_75:
[----:B------:R-:W-:Y:S05]  /*10390*/  BSYNC B1 ;  /* 0x0000000000017941 */ /* 0x000fea0003800000 */
.L_x_74:
        /* <DEDUP_REMOVED lines=12> */
.L_x_77:
[----:B------:R-:W-:Y:S05]  /*10460*/  BSYNC B1 ;  /* 0x0000000000017941 */ /* 0x000fea0003800000 */
.L_x_76:
        /* <DEDUP_REMOVED lines=12> */
.L_x_79:
[----:B------:R-:W-:Y:S05]  /*10530*/  BSYNC B1 ;  /* 0x0000000000017941 */ /* 0x000fea0003800000 */
.L_x_78:
        /* <DEDUP_REMOVED lines=12> */
.L_x_81:
[----:B------:R-:W-:Y:S05]  /*10600*/  BSYNC B1 ;  /* 0x0000000000017941 */ /* 0x000fea0003800000 */
.L_x_80:
        /* <DEDUP_REMOVED lines=12> */
.L_x_83:
[----:B------:R-:W-:Y:S05]  /*106d0*/  BSYNC B1 ;  /* 0x0000000000017941 */ /* 0x000fea0003800000 */
.L_x_82:
        /* <DEDUP_REMOVED lines=12> */
.L_x_85:
[----:B------:R-:W-:Y:S05]  /*107a0*/  BSYNC B1 ;  /* 0x0000000000017941 */ /* 0x000fea0003800000 */
.L_x_84:
        /* <DEDUP_REMOVED lines=12> */
.L_x_87:
[----:B------:R-:W-:Y:S05]  /*10870*/  BSYNC B1 ;  /* 0x0000000000017941 */ /* 0x000fea0003800000 */
.L_x_86:
        /* <DEDUP_REMOVED lines=12> */
.L_x_89:
[----:B------:R-:W-:Y:S05]  /*10940*/  BSYNC B1 ;  /* 0x0000000000017941 */ /* 0x000fea0003800000 */
.L_x_88:
        /* <DEDUP_REMOVED lines=12> */
.L_x_91:
[----:B------:R-:W-:Y:S05]  /*10a10*/  BSYNC B1 ;  /* 0x0000000000017941 */ /* 0x000fea0003800000 */
.L_x_90:
        /* <DEDUP_REMOVED lines=12> */
.L_x_93:
[----:B------:R-:W-:Y:S05]  /*10ae0*/  BSYNC B1 ;  /* 0x0000000000017941 */ /* 0x000fea0003800000 */
.L_x_92:
        /* <DEDUP_REMOVED lines=12> */
.L_x_95:
[----:B------:R-:W-:Y:S05]  /*10bb0*/  BSYNC B1 ;  /* 0x0000000000017941 */ /* 0x000fea0003800000 */
.L_x_94:
        /* <DEDUP_REMOVED lines=12> */
.L_x_97:
[----:B------:R-:W-:Y:S05]  /*10c80*/  BSYNC B1 ;  /* 0x0000000000017941 */ /* 0x000fea0003800000 */
.L_x_96:
        /* <DEDUP_REMOVED lines=12> */
.L_x_99:
[----:B------:R-:W-:Y:S05]  /*10d50*/  BSYNC B1 ;  /* 0x0000000000017941 */ /* 0x000fea0003800000 */
.L_x_98:
        /* <DEDUP_REMOVED lines=12> */
.L_x_101:
[----:B------:R-:W-:Y:S05]  /*10e20*/  BSYNC B1 ;  /* 0x0000000000017941 */ /* 0x000fea0003800000 */
.L_x_100:
        /* <DEDUP_REMOVED lines=12> */
.L_x_103:
[----:B------:R-:W-:Y:S05]  /*10ef0*/  BSYNC B1 ;  /* 0x0000000000017941 */ /* 0x000fea0003800000 */
.L_x_102:
        /* <DEDUP_REMOVED lines=12> */
.L_x_105:
[----:B------:R-:W-:Y:S05]  /*10fc0*/  BSYNC B1 ;  /* 0x0000000000017941 */ /* 0x000fea0003800000 */
.L_x_104:
        /* <DEDUP_REMOVED lines=12> */
.L_x_107:
[----:B------:R-:W-:Y:S05]  /*11090*/  BSYNC B1 ;  /* 0x0000000000017941 */ /* 0x000fea0003800000 */
.L_x_106:
        /* <DEDUP_REMOVED lines=12> */
.L_x_109:
[----:B------:R-:W-:Y:S05]  /*11160*/  BSYNC B1 ;  /* 0x0000000000017941 */ /* 0x000fea0003800000 */
.L_x_108:
        /* <DEDUP_REMOVED lines=12> */
.L_x_111:
[----:B------:R-:W-:Y:S05]  /*11230*/  BSYNC B1 ;  /* 0x0000000000017941 */ /* 0x000fea0003800000 */
.L_x_110:
        /* <DEDUP_REMOVED lines=12> */
.L_x_113:
[----:B------:R-:W-:Y:S05]  /*11300*/  BSYNC B1 ;  /* 0x0000000000017941 */ /* 0x000fea0003800000 */
.L_x_112:
        /* <DEDUP_REMOVED lines=12> */
.L_x_115:
[----:B------:R-:W-:Y:S05]  /*113d0*/  BSYNC B1 ;  /* 0x0000000000017941 */ /* 0x000fea0003800000 */
.L_x_114:
        /* <DEDUP_REMOVED lines=12> */
.L_x_117:
[----:B------:R-:W-:Y:S05]  /*114a0*/  BSYNC B1 ;  /* 0x0000000000017941 */ /* 0x000fea0003800000 */
.L_x_116:
        /* <DEDUP_REMOVED lines=12> */
.L_x_119:
[----:B------:R-:W-:Y:S05]  /*11570*/  BSYNC B1 ;  /* 0x0000000000017941 */ /* 0x000fea0003800000 */
.L_x_118:
        /* <DEDUP_REMOVED lines=12> */
.L_x_121:
[----:B------:R-:W-:Y:S05]  /*11640*/  BSYNC B1 ;  /* 0x0000000000017941 */ /* 0x000fea0003800000 */
.L_x_120:
        /* <DEDUP_REMOVED lines=12> */
.L_x_123:
[----:B------:R-:W-:Y:S05]  /*11710*/  BSYNC B1 ;  /* 0x0000000000017941 */ /* 0x000fea0003800000 */
.L_x_122:
        /* <DEDUP_REMOVED lines=12> */
.L_x_125:
[----:B------:R-:W-:Y:S05]  /*117e0*/  BSYNC B1 ;  /* 0x0000000000017941 */ /* 0x000fea0003800000 */
.L_x_124:
[----:B-----5:R-:W-:Y:S01]  /*117f0*/  LOP3.LUT R6, R6, 0xff, RZ, 0xc0, !PT ;  /* 0x000000ff06067812 */ /* 0x020fe200078ec0ff */
[----:B------:R-:W-:Y:S01]  /*11800*/  BSSY B1, `(.L_x_126) ;  /* 0x000000b000017945 */ /* 0x000fe20003800000 */
[----:B------:R-:W-:Y:S02]  /*11810*/  ISETP.LT.OR P2, PT, R0, 0x52, !P1 ;  /* 0x000000520000780c */ /* 0x000fe40004f41670 */
[----:B------:R-:W-:-:S05]  /*11820*/  F2FP.F16.E5M2.UNPACK_B R6, R6 ;  /* 0x00000006ff06723e */ /* 0x000fca00020004ff */
[----:B------:R-:W-:-:S05]  /*11830*/  HADD2.F32 R6, -RZ, R6.H0_H0 ;  /* 0x20000006ff067230 */ /* 0x000fca0000004100 */
[----:B------:R-:W-:-:S04]  /*11840*/  FMUL R6, R6, UR23 ;  /* 0x0000001706067c20 */ /* 0x000fc80008400000 */
[----:B------:R-:W-:-:S05]  /*11850*/  FFMA R6, R174, UR22, R6 ;  /* 0x00000016ae067c23 */ /* 0x000fca0008000006 */
[----:B0-----:R-:W-:Y:S02]  /*11860*/  F2FP.SATFINITE.E5M2.F32.PACK_AB_MERGE_C R7, RZ, R6, RZ ;  /* 0x00000006ff07723e */ /* 0x001fe400048060ff */
[----:B------:R-:W-:-:S03]  /*11870*/  PRMT R6, RZ, 0x7610, R6 ;  /* 0x00007610ff067816 */ /* 0x000fc60000000006 */
[----:B------:R0:W-:Y:S01]  /*11880*/  @!P3 STG.E.U8 desc[UR20][R24.64+0x50], R7 ;  /* 0x000050071800b986 */ /* 0x0001e2000c101114 */
[----:B------:R-:W-:Y:S05]  /*11890*/  @P2 BRA `(.L_x_127) ;  /* 0x0000000000042947 */ /* 0x000fea0003800000 */
[----:B------:R0:W5:Y:S02]  /*118a0*/  LDG.E.U8 R6, desc[UR20][R4.64+0x51] ;  /* 0x0000511404067981 */ /* 0x000164000c1e1100 */
.L_x_127:
[----:B------:R-:W-:Y:S05]  /*118b0*/  BSYNC B1 ;  /* 0x0000000000017941 */ /* 0x000fea0003800000 */
.L_x_126:
        /* <DEDUP_REMOVED lines=12> */
.L_x_129:
[----:B------:R-:W-:Y:S05]  /*11980*/  BSYNC B1 ;  /* 0x0000000000017941 */ /* 0x000fea0003800000 */
.L_x_128:
        /* <DEDUP_REMOVED lines=12> */
.L_x_131:
[----:B------:R-:W-:Y:S05]  /*11a50*/  BSYNC B1 ;  /* 0x0000000000017941 */ /* 0x000fea0003800000 */
.L_x_130:
        /* <DEDUP_REMOVED lines=12> */
.L_x_133:
[----:B------:R-:W-:Y:S05]  /*11b20*/  BSYNC B1 ;  /* 0x0000000000017941 */ /* 0x000fea0003800000 */
.L_x_132:
[----:B-----5:R-:W-:Y:S01]  /*11b30*/  LOP3.LUT R6, R6, 0xff, RZ, 0xc0, !PT ;  /* 0x000000ff06067812 */ /* 0x020fe200078ec0ff */
[----:B------:R-:W-:Y:S01]  /*11b40*/  BSSY B1, `(.L_x_134) ;  /* 0x000000b000017945 */ /* 0x000fe20003800000 */
[----:B------:R-:W-:Y:S02]  /*11b50*/  ISETP.LT.OR P2, PT, R0, 0x5a, !P1 ;  /* 0x0000005a0000780c */ /* 0x000fe40004f41670 */
[----:B------:R-:W-:-:S05]  /*11b60*/  F2FP.F16.E5M2.UNPACK_B R6, R6 ;  /* 0x00000006ff06723e */ /* 0x000fca00020004ff */
[----:B------:R-:W-:-:S05]  /*11b70*/  HADD2.F32 R6, -RZ, R6.H0_H0 ;  /* 0x20000006ff067230 */ /* 0x000fca0000004100 */
[----:B0-----:R-:W-:Y:S01]  /*11b80*/  FMUL R7, R6, UR23 ;  /* 0x0000001706077c20 */ /* 0x001fe20008400000 */
[----:B------:R-:W-:-:S03]  /*11b90*/  PRMT R6, RZ, 0x7610, R6 ;  /* 0x00007610ff067816 */ /* 0x000fc60000000006 */
[----:B------:R-:W-:-:S05]  /*11ba0*/  FFMA R7, R178, UR22, R7 ;  /* 0x00000016b2077c23 */ /* 0x000fca0008000007 */
[----:B------:R-:W-:-:S05]  /*11bb0*/  F2FP.SATFINITE.E5M2.F32.PACK_AB_MERGE_C R7, RZ, R7, RZ ;  /* 0x00000007ff07723e */ /* 0x000fca00048060ff */
[----:B------:R0:W-:Y:S01]  /*11bc0*/  @!P3 STG.E.U8 desc[UR20][R24.64+0x58], R7 ;  /* 0x000058071800b986 */ /* 0x0001e2000c101114 */
[----:B------:R-:W-:Y:S05]  /*11bd0*/  @P2 BRA `(.L_x_135) ;  /* 0x0000000000042947 */ /* 0x000fea0003800000 */
[----:B------:R0:W5:Y:S02]  /*11be0*/  LDG.E.U8 R6, desc[UR20][R4.64+0x59] ;  /* 0x0000591404067981 */ /* 0x000164000c1e1100 */
.L_x_135:
[----:B------:R-:W-:Y:S05]  /*11bf0*/  BSYNC B1 ;  /* 0x0000000000017941 */ /* 0x000fea0003800000 */
.L_x_134:
        /* <DEDUP_REMOVED lines=12> */
.L_x_137:
[----:B------:R-:W-:Y:S05]  /*11cc0*/  BSYNC B1 ;  /* 0x0000000000017941 */ /* 0x000fea0003800000 */
.L_x_136:
        /* <DEDUP_REMOVED lines=12> */
.L_x_139:
[----:B------:R-:W-:Y:S05]  /*11d90*/  BSYNC B1 ;  /* 0x0000000000017941 */ /* 0x000fea0003800000 */
.L_x_138:
        /* <DEDUP_REMOVED lines=12> */
.L_x_141:
[----:B------:R-:W-:Y:S05]  /*11e60*/  BSYNC B1 ;  /* 0x0000000000017941 */ /* 0x000fea0003800000 */
.L_x_140:
        /* <DEDUP_REMOVED lines=12> */
.L_x_143:
[----:B------:R-:W-:Y:S05]  /*11f30*/  BSYNC B1 ;  /* 0x0000000000017941 */ /* 0x000fea0003800000 */
.L_x_142:
        /* <DEDUP_REMOVED lines=12> */
.L_x_145:
[----:B------:R-:W-:Y:S05]  /*12000*/  BSYNC B1 ;  /* 0x0000000000017941 */ /* 0x000fea0003800000 */
.L_x_144:
        /* <DEDUP_REMOVED lines=12> */
.L_x_147:
[----:B------:R-:W-:Y:S05]  /*120d0*/  BSYNC B1 ;  /* 0x0000000000017941 */ /* 0x000fea0003800000 */
.L_x_146:
        /* <DEDUP_REMOVED lines=12> */
.L_x_149:
[----:B------:R-:W-:Y:S05]  /*121a0*/  BSYNC B1 ;  /* 0x0000000000017941 */ /* 0x000fea0003800000 */
.L_x_148:
        /* <DEDUP_REMOVED lines=12> */
.L_x_151:
[----:B------:R-:W-:Y:S05]  /*12270*/  BSYNC B1 ;  /* 0x0000000000017941 */ /* 0x000fea0003800000 */
.L_x_150:
        /* <DEDUP_REMOVED lines=12> */
.L_x_153:
[----:B------:R-:W-:Y:S05]  /*12340*/  BSYNC B1 ;  /* 0x0000000000017941 */ /* 0x000fea0003800000 */
.L_x_152:
        /* <DEDUP_REMOVED lines=12> */
.L_x_155:
[----:B------:R-:W-:Y:S05]  /*12410*/  BSYNC B1 ;  /* 0x0000000000017941 */ /* 0x000fea0003800000 */
.L_x_154:
        /* <DEDUP_REMOVED lines=12> */
.L_x_157:
[----:B------:R-:W-:Y:S05]  /*124e0*/  BSYNC B1 ;  /* 0x0000000000017941 */ /* 0x000fea0003800000 */
.L_x_156:
        /* <DEDUP_REMOVED lines=12> */
.L_x_159:
[----:B------:R-:W-:Y:S05]  /*125b0*/  BSYNC B1 ;  /* 0x0000000000017941 */ /* 0x000fea0003800000 */
.L_x_158:
        /* <DEDUP_REMOVED lines=12> */
.L_x_161:
[----:B------:R-:W-:Y:S05]  /*12680*/  BSYNC B1 ;  /* 0x0000000000017941 */ /* 0x000fea0003800000 */
.L_x_160:
        /* <DEDUP_REMOVED lines=12> */
.L_x_163:
[----:B------:R-:W-:Y:S05]  /*12750*/  BSYNC B1 ;  /* 0x0000000000017941 */ /* 0x000fea0003800000 */
.L_x_162:
        /* <DEDUP_REMOVED lines=12> */
.L_x_165:
[----:B------:R-:W-:Y:S05]  /*12820*/  BSYNC B1 ;  /* 0x0000000000017941 */ /* 0x000fea0003800000 */
.L_x_164:
        /* <DEDUP_REMOVED lines=12> */
.L_x_167:
[----:B------:R-:W-:Y:S05]  /*128f0*/  BSYNC B1 ;  /* 0x0000000000017941 */ /* 0x000fea0003800000 */
.L_x_166:
        /* <DEDUP_REMOVED lines=12> */
.L_x_169:
[----:B------:R-:W-:Y:S05]  /*129c0*/  BSYNC B1 ;  /* 0x0000000000017941 */ /* 0x000fea0003800000 */
.L_x_168:
        /* <DEDUP_REMOVED lines=12> */
.L_x_171:
[----:B------:R-:W-:Y:S05]  /*12a90*/  BSYNC B1 ;  /* 0x0000000000017941 */ /* 0x000fea0003800000 */
.L_x_170:
        /* <DEDUP_REMOVED lines=12> */
.L_x_173:
[----:B------:R-:W-:Y:S05]  /*12b60*/  BSYNC B1 ;  /* 0x0000000000017941 */ /* 0x000fea0003800000 */
.L_x_172:
        /* <DEDUP_REMOVED lines=12> */
.L_x_175:
[----:B------:R-:W-:Y:S05]  /*12c30*/  BSYNC B1 ;  /* 0x0000000000017941 */ /* 0x000fea0003800000 */
.L_x_174:
        /* <DEDUP_REMOVED lines=12> */
.L_x_177:
[----:B------:R-:W-:Y:S05]  /*12d00*/  BSYNC B1 ;  /* 0x0000000000017941 */ /* 0x000fea0003800000 */
.L_x_176:
        /* <DEDUP_REMOVED lines=12> */
.L_x_179:
[----:B------:R-:W-:Y:S05]  /*12dd0*/  BSYNC B1 ;  /* 0x0000000000017941 */ /* 0x000fea0003800000 */
.L_x_178:
        /* <DEDUP_REMOVED lines=12> */
.L_x_181:
[----:B------:R-:W-:Y:S05]  /*12ea0*/  BSYNC B1 ;  /* 0x0000000000017941 */ /* 0x000fea0003800000 */
.L_x_180:
        /* <DEDUP_REMOVED lines=12> */
.L_x_183:
[----:B------:R-:W-:Y:S05]  /*12f70*/  BSYNC B1 ;  /* 0x0000000000017941 */ /* 0x000fea0003800000 */
.L_x_182:
        /* <DEDUP_REMOVED lines=12> */
.L_x_185:
[----:B------:R-:W-:Y:S05]  /*13040*/  BSYNC B1 ;  /* 0x0000000000017941 */ /* 0x000fea0003800000 */
.L_x_184:
        /* <DEDUP_REMOVED lines=12> */
.L_x_187:
[----:B------:R-:W-:Y:S05]  /*13110*/  BSYNC B1 ;  /* 0x0000000000017941 */ /* 0x000fea0003800000 */
.L_x_186:
        /* <DEDUP_REMOVED lines=12> */
.L_x_189:
[----:B------:R-:W-:Y:S05]  /*131e0*/  BSYNC B1 ;  /* 0x0000000000017941 */ /* 0x000fea0003800000 */
.L_x_188:
        /* <DEDUP_REMOVED lines=12> */
.L_x_191:
[----:B------:R-:W-:Y:S05]  /*132b0*/  BSYNC B1 ;  /* 0x0000000000017941 */ /* 0x000fea0003800000 */
.L_x_190:
        /* <DEDUP_REMOVED lines=12> */
.L_x_193:
[----:B------:R-:W-:Y:S05]  /*13380*/  BSYNC B1 ;  /* 0x0000000000017941 */ /* 0x000fea0003800000 */
.L_x_192:
        /* <DEDUP_REMOVED lines=12> */
.L_x_195:
[----:B------:R-:W-:Y:S05]  /*13450*/  BSYNC B1 ;  /* 0x0000000000017941 */ /* 0x000fea0003800000 */
.L_x_194:
        /* <DEDUP_REMOVED lines=12> */
.L_x_197:
[----:B------:R-:W-:Y:S05]  /*13520*/  BSYNC B1 ;  /* 0x0000000000017941 */ /* 0x000fea0003800000 */
.L_x_196:
        /* <DEDUP_REMOVED lines=12> */
.L_x_199:
[----:B------:R-:W-:Y:S05]  /*135f0*/  BSYNC B1 ;  /* 0x0000000000017941 */ /* 0x000fea0003800000 */
.L_x_198:
        /* <DEDUP_REMOVED lines=12> */
.L_x_201:
[----:B------:R-:W-:Y:S05]  /*136c0*/  BSYNC B1 ;  /* 0x0000000000017941 */ /* 0x000fea0003800000 */
.L_x_200:
        /* <DEDUP_REMOVED lines=12> */
.L_x_203:
[----:B------:R-:W-:Y:S05]  /*13790*/  BSYNC B1 ;  /* 0x0000000000017941 */ /* 0x000fea0003800000 */
.L_x_202:
        /* <DEDUP_REMOVED lines=12> */
.L_x_205:
[----:B------:R-:W-:Y:S05]  /*13860*/  BSYNC B1 ;  /* 0x0000000000017941 */ /* 0x000fea0003800000 */
.L_x_204:
        /* <DEDUP_REMOVED lines=12> */
.L_x_207:
[----:B------:R-:W-:Y:S05]  /*13930*/  BSYNC B1 ;  /* 0x0000000000017941 */ /* 0x000fea0003800000 */
.L_x_206:
        /* <DEDUP_REMOVED lines=12> */
.L_x_209:
[----:B------:R-:W-:Y:S05]  /*13a00*/  BSYNC B1 ;  /* 0x0000000000017941 */ /* 0x000fea0003800000 */
.L_x_208:
        /* <DEDUP_REMOVED lines=12> */
.L_x_211:
[----:B------:R-:W-:Y:S05]  /*13ad0*/  BSYNC B1 ;  /* 0x0000000000017941 */ /* 0x000fea0003800000 */
.L_x_210:
        /* <DEDUP_REMOVED lines=12> */
.L_x_213:
[----:B------:R-:W-:Y:S05]  /*13ba0*/  BSYNC B1 ;  /* 0x0000000000017941 */ /* 0x000fea0003800000 */
.L_x_212:
        /* <DEDUP_REMOVED lines=12> */
.L_x_215:
[----:B------:R-:W-:Y:S05]  /*13c70*/  BSYNC B1 ;  /* 0x0000000000017941 */ /* 0x000fea0003800000 */
.L_x_214:
        /* <DEDUP_REMOVED lines=12> */
.L_x_217:
[----:B------:R-:W-:Y:S05]  /*13d40*/  BSYNC B1 ;  /* 0x0000000000017941 */ /* 0x000fea0003800000 */
.L_x_216:
        /* <DEDUP_REMOVED lines=12> */
.L_x_219:
[----:B------:R-:W-:Y:S05]  /*13e10*/  BSYNC B1 ;  /* 0x0000000000017941 */ /* 0x000fea0003800000 */
.L_x_218:
        /* <DEDUP_REMOVED lines=12> */
.L_x_221:
[----:B------:R-:W-:Y:S05]  /*13ee0*/  BSYNC B1 ;  /* 0x0000000000017941 */ /* 0x000fea0003800000 */
.L_x_220:
        /* <DEDUP_REMOVED lines=12> */
.L_x_223:
[----:B------:R-:W-:Y:S05]  /*13fb0*/  BSYNC B1 ;  /* 0x0000000000017941 */ /* 0x000fea0003800000 */
.L_x_222:
        /* <DEDUP_REMOVED lines=12> */
.L_x_225:
[----:B------:R-:W-:Y:S05]  /*14080*/  BSYNC B1 ;  /* 0x0000000000017941 */ /* 0x000fea0003800000 */
.L_x_224:
        /* <DEDUP_REMOVED lines=12> */
.L_x_227:
[----:B------:R-:W-:Y:S05]  /*14150*/  BSYNC B1 ;  /* 0x0000000000017941 */ /* 0x000fea0003800000 */
.L_x_226:
        /* <DEDUP_REMOVED lines=12> */
.L_x_229:
[----:B------:R-:W-:Y:S05]  /*14220*/  BSYNC B1 ;  /* 0x0000000000017941 */ /* 0x000fea0003800000 */
.L_x_228:
        /* <DEDUP_REMOVED lines=12> */
.L_x_231:
[----:B------:R-:W-:Y:S05]  /*142f0*/  BSYNC B1 ;  /* 0x0000000000017941 */ /* 0x000fea0003800000 */
.L_x_230:
        /* <DEDUP_REMOVED lines=12> */
.L_x_233:
[----:B------:R-:W-:Y:S05]  /*143c0*/  BSYNC B1 ;  /* 0x0000000000017941 */ /* 0x000fea0003800000 */
.L_x_232:
        /* <DEDUP_REMOVED lines=12> */
.L_x_235:
[----:B------:R-:W-:Y:S05]  /*14490*/  BSYNC B1 ;  /* 0x0000000000017941 */ /* 0x000fea0003800000 */
.L_x_234:
        /* <DEDUP_REMOVED lines=12> */
.L_x_237:
[----:B------:R-:W-:Y:S05]  /*14560*/  BSYNC B1 ;  /* 0x0000000000017941 */ /* 0x000fea0003800000 */
.L_x_236:
        /* <DEDUP_REMOVED lines=12> */
.L_x_239:
[----:B------:R-:W-:Y:S05]  /*14630*/  BSYNC B1 ;  /* 0x0000000000017941 */ /* 0x000fea0003800000 */
.L_x_238:
        /* <DEDUP_REMOVED lines=12> */
.L_x_241:
[----:B------:R-:W-:Y:S05]  /*14700*/  BSYNC B1 ;  /* 0x0000000000017941 */ /* 0x000fea0003800000 */
.L_x_240:
        /* <DEDUP_REMOVED lines=12> */
.L_x_243:
[----:B------:R-:W-:Y:S05]  /*147d0*/  BSYNC B1 ;  /* 0x0000000000017941 */ /* 0x000fea0003800000 */
.L_x_242:
        /* <DEDUP_REMOVED lines=12> */
.L_x_245:
[----:B------:R-:W-:Y:S05]  /*148a0*/  BSYNC B1 ;  /* 0x0000000000017941 */ /* 0x000fea0003800000 */
.L_x_244:
        /* <DEDUP_REMOVED lines=12> */
.L_x_247:
[----:B------:R-:W-:Y:S05]  /*14970*/  BSYNC B1 ;  /* 0x0000000000017941 */ /* 0x000fea0003800000 */
.L_x_246:
        /* <DEDUP_REMOVED lines=12> */
.L_x_249:
[----:B------:R-:W-:Y:S05]  /*14a40*/  BSYNC B1 ;  /* 0x0000000000017941 */ /* 0x000fea0003800000 */
.L_x_248:
        /* <DEDUP_REMOVED lines=12> */
.L_x_251:
[----:B------:R-:W-:Y:S05]  /*14b10*/  BSYNC B1 ;  /* 0x0000000000017941 */ /* 0x000fea0003800000 */
.L_x_250:
        /* <DEDUP_REMOVED lines=12> */
.L_x_253:
[----:B------:R-:W-:Y:S05]  /*14be0*/  BSYNC B1 ;  /* 0x0000000000017941 */ /* 0x000fea0003800000 */
.L_x_252:
[----:B0-----:R-:W2:Y:S01]  /*14bf0*/  LDL.LU R7, [R1+0x200] ;  /* 0x0002000001077983 */ /* 0x001ea20000300800 */
[----:B-----5:R-:W-:Y:S01]  /*14c00*/  LOP3.LUT R6, R6, 0xff, RZ, 0xc0, !PT ;  /* 0x000000ff06067812 */ /* 0x020fe200078ec0ff */
[----:B------:R-:W-:Y:S01]  /*14c10*/  BSSY B1, `(.L_x_254) ;  /* 0x000000b000017945 */ /* 0x000fe20003800000 */
[----:B------:R-:W-:Y:S02]  /*14c20*/  ISETP.LT.OR P2, PT, R0, 0xd2, !P1 ;  /* 0x000000d20000780c */ /* 0x000fe40004f41670 */
[----:B------:R-:W-:-:S05]  /*14c30*/  F2FP.F16.E5M2.UNPACK_B R6, R6 ;  /* 0x00000006ff06723e */ /* 0x000fca00020004ff */
[----:B------:R-:W-:-:S05]  /*14c40*/  HADD2.F32 R6, -RZ, R6.H0_H0 ;  /* 0x20000006ff067230 */ /* 0x000fca0000004100 */
[----:B------:R-:W-:-:S04]  /*14c50*/  FMUL R6, R6, UR23 ;  /* 0x0000001706067c20 */ /* 0x000fc80008400000 */
[----:B--2---:R-:W-:-:S05]  /*14c60*/  FFMA R6, R7, UR22, R6 ;  /* 0x0000001607067c23 */ /* 0x004fca0008000006 */
[----:B------:R-:W-:Y:S02]  /*14c70*/  F2FP.SATFINITE.E5M2.F32.PACK_AB_MERGE_C R7, RZ, R6, RZ ;  /* 0x00000006ff07723e */ /* 0x000fe400048060ff */
[----:B------:R-:W-:-:S03]  /*14c80*/  PRMT R6, RZ, 0x7610, R6 ;  /* 0x00007610ff067816 */ /* 0x000fc60000000006 */
[----:B------:R0:W-:Y:S01]  /*14c90*/  @!P3 STG.E.U8 desc[UR20][R24.64+0xd0], R7 ;  /* 0x0000d0071800b986 */ /* 0x0001e2000c101114 */
[----:B------:R-:W-:Y:S05]  /*14ca0*/  @P2 BRA `(.L_x_255) ;  /* 0x0000000000042947 */ /* 0x000fea0003800000 */
[----:B------:R2:W5:Y:S02]  /*14cb0*/  LDG.E.U8 R6, desc[UR20][R4.64+0xd1] ;  /* 0x0000d11404067981 */ /* 0x000564000c1e1100 */
.L_x_255:
[----:B------:R-:W-:Y:S05]  /*14cc0*/  BSYNC B1 ;  /* 0x0000000000017941 */ /* 0x000fea0003800000 */
.L_x_254:
[----:B0-----:R-:W3:Y:S01]  /*14cd0*/  LDL.LU R7, [R1+0x204] ;  /* 0x0002040001077983 */ /* 0x001ee20000300800 */
[----:B-----5:R-:W-:Y:S01]  /*14ce0*/  LOP3.LUT R6, R6, 0xff, RZ, 0xc0, !PT ;  /* 0x000000ff06067812 */ /* 0x020fe200078ec0ff */
[----:B------:R-:W-:Y:S01]  /*14cf0*/  BSSY B1, `(.L_x_256) ;  /* 0x000000b000017945 */ /* 0x000fe20003800000 */
[----:B------:R-:W-:Y:S02]  /*14d00*/  ISETP.LT.OR P3, PT, R0, 0xd9, !P0 ;  /* 0x000000d90000780c */ /* 0x000fe40004761670 */
[----:B------:R-:W-:-:S05]  /*14d10*/  F2FP.F16.E5M2.UNPACK_B R6, R6 ;  /* 0x00000006ff06723e */ /* 0x000fca00020004ff */
[----:B------:R-:W-:-:S05]  /*14d20*/  HADD2.F32 R6, -RZ, R6.H0_H0 ;  /* 0x20000006ff067230 */ /* 0x000fca0000004100 */
[----:B------:R-:W-:-:S04]  /*14d30*/  FMUL R6, R6, UR23 ;  /* 0x0000001706067c20 */ /* 0x000fc80008400000 */
[----:B---3--:R-:W-:-:S05]  /*14d40*/  FFMA R6, R7, UR22, R6 ;  /* 0x0000001607067c23 */ /* 0x008fca0008000006 */
[----:B------:R-:W-:Y:S02]  /*14d50*/  F2FP.SATFINITE.E5M2.F32.PACK_AB_MERGE_C R7, RZ, R6, RZ ;  /* 0x00000006ff07723e */ /* 0x000fe400048060ff */
[----:B------:R-:W-:-:S03]  /*14d60*/  PRMT R6, RZ, 0x7610, R6 ;  /* 0x00007610ff067816 */ /* 0x000fc60000000006 */
[----:B------:R0:W-:Y:S01]  /*14d70*/  @!P2 STG.E.U8 desc[UR20][R24.64+0xd1], R7 ;  /* 0x0000d1071800a986 */ /* 0x0001e2000c101114 */
[----:B------:R-:W-:Y:S05]  /*14d80*/  @P3 BRA `(.L_x_257) ;  /* 0x0000000000043947 */ /* 0x000fea0003800000 */
[----:B------:R3:W5:Y:S02]  /*14d90*/  LDG.E.U8 R6, desc[UR20][R30.64+0xd8] ;  /* 0x0000d8141e067981 */ /* 0x000764000c1e1100 */
.L_x_257:
[----:B------:R-:W-:Y:S05]  /*14da0*/  BSYNC B1 ;  /* 0x0000000000017941 */ /* 0x000fea0003800000 */
.L_x_256:
        /* <DEDUP_REMOVED lines=13> */
.L_x_259:
[----:B------:R-:W-:Y:S05]  /*14e80*/  BSYNC B1 ;  /* 0x0000000000017941 */ /* 0x000fea0003800000 */
.L_x_258:
        /* <DEDUP_REMOVED lines=13> */
.L_x_261:
[----:B------:R-:W-:Y:S05]  /*14f60*/  BSYNC B1 ;  /* 0x0000000000017941 */ /* 0x000fea0003800000 */
.L_x_260:
        /* <DEDUP_REMOVED lines=13> */
.L_x_263:
[----:B------:R-:W-:Y:S05]  /*15040*/  BSYNC B1 ;  /* 0x0000000000017941 */ /* 0x000fea0003800000 */
.L_x_262:
        /* <DEDUP_REMOVED lines=13> */
.L_x_265:
[----:B------:R-:W-:Y:S05]  /*15120*/  BSYNC B1 ;  /* 0x0000000000017941 */ /* 0x000fea0003800000 */
.L_x_264:
        /* <DEDUP_REMOVED lines=13> */
.L_x_267:
[----:B------:R-:W-:Y:S05]  /*15200*/  BSYNC B1 ;  /* 0x0000000000017941 */ /* 0x000fea0003800000 */
.L_x_266:
        /* <DEDUP_REMOVED lines=13> */
.L_x_269:
[----:B------:R-:W-:Y:S05]  /*152e0*/  BSYNC B1 ;  /* 0x0000000000017941 */ /* 0x000fea0003800000 */
.L_x_268:
        /* <DEDUP_REMOVED lines=13> */
.L_x_271:
[----:B------:R-:W-:Y:S05]  /*153c0*/  BSYNC B1 ;  /* 0x0000000000017941 */ /* 0x000fea0003800000 */
.L_x_270:
        /* <DEDUP_REMOVED lines=13> */
.L_x_273:
[----:B------:R-:W-:Y:S05]  /*154a0*/  BSYNC B1 ;  /* 0x0000000000017941 */ /* 0x000fea0003800000 */
.L_x_272:
        /* <DEDUP_REMOVED lines=13> */
.L_x_275:
[----:B------:R-:W-:Y:S05]  /*15580*/  BSYNC B1 ;  /* 0x0000000000017941 */ /* 0x000fea0003800000 */
.L_x_274:
        /* <DEDUP_REMOVED lines=13> */
.L_x_277:
[----:B------:R-:W-:Y:S05]  /*15660*/  BSYNC B1 ;  /* 0x0000000000017941 */ /* 0x000fea0003800000 */
.L_x_276:
        /* <DEDUP_REMOVED lines=13> */
.L_x_279:
[----:B------:R-:W-:Y:S05]  /*15740*/  BSYNC B1 ;  /* 0x0000000000017941 */ /* 0x000fea0003800000 */
.L_x_278:
        /* <DEDUP_REMOVED lines=13> */
.L_x_281:
[----:B------:R-:W-:Y:S05]  /*15820*/  BSYNC B1 ;  /* 0x0000000000017941 */ /* 0x000fea0003800000 */
.L_x_280:
        /* <DEDUP_REMOVED lines=13> */
.L_x_283:
[----:B------:R-:W-:Y:S05]  /*15900*/  BSYNC B1 ;  /* 0x0000000000017941 */ /* 0x000fea0003800000 */
.L_x_282:
        /* <DEDUP_REMOVED lines=13> */
.L_x_285:
[----:B------:R-:W-:Y:S05]  /*159e0*/  BSYNC B1 ;  /* 0x0000000000017941 */ /* 0x000fea0003800000 */
.L_x_284:
        /* <DEDUP_REMOVED lines=13> */
.L_x_287:
[----:B------:R-:W-:Y:S05]  /*15ac0*/  BSYNC B1 ;  /* 0x0000000000017941 */ /* 0x000fea0003800000 */
.L_x_286:
        /* <DEDUP_REMOVED lines=13> */
.L_x_289:
[----:B------:R-:W-:Y:S05]  /*15ba0*/  BSYNC B1 ;  /* 0x0000000000017941 */ /* 0x000fea0003800000 */
.L_x_288:
        /* <DEDUP_REMOVED lines=13> */
.L_x_291:
[----:B------:R-:W-:Y:S05]  /*15c80*/  BSYNC B1 ;  /* 0x0000000000017941 */ /* 0x000fea0003800000 */
.L_x_290:
        /* <DEDUP_REMOVED lines=13> */
.L_x_293:
[----:B------:R-:W-:Y:S05]  /*15d60*/  BSYNC B1 ;  /* 0x0000000000017941 */ /* 0x000fea0003800000 */
.L_x_292:
[----:B0-----:R-:W2:Y:S01]  /*15d70*/  LDL.LU R3, [R1+0x250] ;  /* 0x0002500001037983 */ /* 0x001ea20000300800 */
[----:B-----5:R-:W-:Y:S01]  /*15d80*/  LOP3.LUT R6, R6, 0xff, RZ, 0xc0, !PT ;  /* 0x000000ff06067812 */ /* 0x020fe200078ec0ff */
[----:B------:R-:W-:Y:S01]  /*15d90*/  BSSY B1, `(.L_x_294) ;  /* 0x000000b000017945 */ /* 0x000fe20003800000 */
[----:B------:R-:W-:Y:S02]  /*15da0*/  ISETP.LT.OR P1, PT, R0, 0xfa, !P1 ;  /* 0x000000fa0000780c */ /* 0x000fe40004f21670 */
[----:B------:R-:W-:Y:S02]  /*15db0*/  F2FP.F16.E5M2.UNPACK_B R6, R6 ;  /* 0x00000006ff06723e */ /* 0x000fe400020004ff */
[----:B------:R-:W-:-:S03]  /*15dc0*/  PRMT R2, RZ, 0x7610, R2 ;  /* 0x00007610ff027816 */ /* 0x000fc60000000002 */
[----:B------:R-:W-:-:S05]  /*15dd0*/  HADD2.F32 R6, -RZ, R6.H0_H0 ;  /* 0x20000006ff067230 */ /* 0x000fca0000004100 */
[----:B------:R-:W-:-:S04]  /*15de0*/  FMUL R6, R6, UR23 ;  /* 0x0000001706067c20 */ /* 0x000fc80008400000 */
[----:B--2---:R-:W-:-:S05]  /*15df0*/  FFMA R6, R3, UR22, R6 ;  /* 0x0000001603067c23 */ /* 0x004fca0008000006 */
[----:B------:R-:W-:-:S05]  /*15e00*/  F2FP.SATFINITE.E5M2.F32.PACK_AB_MERGE_C R3, RZ, R6, RZ ;  /* 0x00000006ff03723e */ /* 0x000fca00048060ff */
[----:B------:R0:W-:Y:S01]  /*15e10*/  @!P2 STG.E.U8 desc[UR20][R24.64+0xf8], R3 ;  /* 0x0000f8031800a986 */ /* 0x0001e2000c101114 */
[----:B------:R-:W-:Y:S05]  /*15e20*/  @P1 BRA `(.L_x_295) ;  /* 0x0000000000041947 */ /* 0x000fea0003800000 */
[----:B------:R2:W5:Y:S02]  /*15e30*/  LDG.E.U8 R2, desc[UR20][R4.64+0xf9] ;  /* 0x0000f91404027981 */ /* 0x000564000c1e1100 */
.L_x_295:
[----:B------:R-:W-:Y:S05]  /*15e40*/  BSYNC B1 ;  /* 0x0000000000017941 */ /* 0x000fea0003800000 */
.L_x_294:
[----:B------:R-:W2:Y:S01]  /*15e50*/  LDL.LU R7, [R1+0x254] ;  /* 0x0002540001077983 */ /* 0x000ea20000300800 */
[----:B-----5:R-:W-:Y:S01]  /*15e60*/  LOP3.LUT R2, R2, 0xff, RZ, 0xc0, !PT ;  /* 0x000000ff02027812 */ /* 0x020fe200078ec0ff */
[----:B------:R-:W-:Y:S01]  /*15e70*/  BSSY B1, `(.L_x_296) ;  /* 0x0000013000017945 */ /* 0x000fe20003800000 */
[----:B--234-:R-:W-:Y:S02]  /*15e80*/  IADD3 R5, P0, R33, 0x80, RZ ;  /* 0x0000008021057810 */ /* 0x01cfe40007f1e0ff */
[----:B------:R-:W-:-:S03]  /*15e90*/  F2FP.F16.E5M2.UNPACK_B R2, R2 ;  /* 0x00000002ff02723e */ /* 0x000fc600020004ff */
[----:B0-----:R-:W-:Y:S01]  /*15ea0*/  IMAD.X R3, RZ, RZ, R35, P0 ;  /* 0x000000ffff037224 */ /* 0x001fe200000e0623 */
[----:B------:R-:W-:Y:S01]  /*15eb0*/  ISETP.GE.AND P0, PT, R32, 0x81, PT ;  /* 0x000000812000780c */ /* 0x000fe20003f06270 */
[----:B------:R-:W-:Y:S02]  /*15ec0*/  HADD2.F32 R2, -RZ, R2.H0_H0 ;  /* 0x20000002ff027230 */ /* 0x000fe40000004100 */
[----:B------:R-:W-:Y:S01]  /*15ed0*/  IMAD R6, R3, UR6, RZ ;  /* 0x0000000603067c24 */ /* 0x000fe2000f8e02ff */
[----:B------:R-:W-:Y:S02]  /*15ee0*/  ISETP.LT.OR P3, PT, R0, 0x1, !P0 ;  /* 0x000000010000780c */ /* 0x000fe40004761670 */
[----:B------:R-:W-:Y:S01]  /*15ef0*/  FMUL R4, R2, UR23 ;  /* 0x0000001702047c20 */ /* 0x000fe20008400000 */
[----:B------:R-:W-:-:S04]  /*15f00*/  IMAD.WIDE.U32 R2, R5, UR6, R36 ;  /* 0x0000000605027c25 */ /* 0x000fc8000f8e0024 */
[----:B------:R-:W-:Y:S01]  /*15f10*/  IMAD R5, R5, UR7, R6 ;  /* 0x0000000705057c24 */ /* 0x000fe2000f8e0206 */
[----:B------:R-:W-:-:S04]  /*15f20*/  IADD3 R2, P2, R2, UR10, RZ ;  /* 0x0000000a02027c10 */ /* 0x000fc8000ff5e0ff */
[----:B------:R-:W-:Y:S01]  /*15f30*/  IADD3.X R3, R3, UR11, R5, P2, !PT ;  /* 0x0000000b03037c10 */ /* 0x000fe200097fe405 */
[----:B------:R-:W-:-:S05]  /*15f40*/  FFMA R4, R7, UR22, R4 ;  /* 0x0000001607047c23 */ /* 0x000fca0008000004 */
[----:B------:R-:W-:Y:S02]  /*15f50*/  F2FP.SATFINITE.E5M2.F32.PACK_AB_MERGE_C R7, RZ, R4, RZ ;  /* 0x00000004ff07723e */ /* 0x000fe400048060ff */
[----:B------:R-:W-:-:S03]  /*15f60*/  PRMT R4, RZ, 0x7610, R4 ;  /* 0x00007610ff047816 */ /* 0x000fc60000000004 */
[----:B------:R0:W-:Y:S01]  /*15f70*/  @!P1 STG.E.U8 desc[UR20][R24.64+0xf9], R7 ;  /* 0x0000f90718009986 */ /* 0x0001e2000c101114 */
[----:B------:R-:W-:Y:S05]  /*15f80*/  @P3 BRA `(.L_x_297) ;  /* 0x0000000000043947 */ /* 0x000fea0003800000 */
[----:B------:R2:W5:Y:S02]  /*15f90*/  LDG.E.U8 R4, desc[UR20][R2.64] ;  /* 0x0000001402047981 */ /* 0x000564000c1e1100 */
.L_x_297:
[----:B------:R-:W-:Y:S05]  /*15fa0*/  BSYNC B1 ;  /* 0x0000000000017941 */ /* 0x000fea0003800000 */
.L_x_296:
[----:B------:R-:W3:Y:S01]  /*15fb0*/  LDL.LU R5, [R1+0x258] ;  /* 0x0002580001057983 */ /* 0x000ee20000300800 */
        /* <DEDUP_REMOVED lines=12> */
.L_x_299:
[----:B------:R-:W-:Y:S05]  /*16080*/  BSYNC B1 ;  /* 0x0000000000017941 */ /* 0x000fea0003800000 */
.L_x_298:
[----:B---3--:R-:W3:Y:S01]  /*16090*/  LDL.LU R5, [R1+0x25c] ;  /* 0x00025c0001057983 */ /* 0x008ee20000300800 */
[----:B-----5:R-:W-:Y:S01]  /*160a0*/  LOP3.LUT R4, R4, 0xff, RZ, 0xc0, !PT ;  /* 0x000000ff04047812 */ /* 0x020fe200078ec0ff */
[----:B------:R-:W-:Y:S01]  /*160b0*/  BSSY B1, `(.L_x_300) ;  /* 0x0000013000017945 */ /* 0x000fe20003800000 */
[----:B------:R-:W-:Y:S02]  /*160c0*/  IADD3 R33, P1, R33, 0x88, RZ ;  /* 0x0000008821217810 */ /* 0x000fe40007f3e0ff */
[----:B------:R-:W-:Y:S02]  /*160d0*/  F2FP.F16.E5M2.UNPACK_B R4, R4 ;  /* 0x00000004ff04723e */ /* 0x000fe400020004ff */
[----:B------:R-:W-:Y:S01]  /*160e0*/  PRMT R6, RZ, 0x7610, R6 ;  /* 0x00007610ff067816 */ /* 0x000fe20000000006 */
[----:B------:R-:W-:Y:S01]  /*160f0*/  IMAD.X R34, RZ, RZ, R35, P1 ;  /* 0x000000ffff227224 */ /* 0x000fe200008e0623 */
[----:B------:R-:W-:Y:S01]  /*16100*/  ISETP.GE.AND P1, PT, R32, 0x89, PT ;  /* 0x000000892000780c */ /* 0x000fe20003f26270 */
[----:B------:R-:W-:-:S02]  /*16110*/  HADD2.F32 R4, -RZ, R4.H0_H0 ;  /* 0x20000004ff047230 */ /* 0x000fc40000004100 */
[----:B------:R-:W-:Y:S01]  /*16120*/  IMAD R34, R34, UR6, RZ ;  /* 0x0000000622227c24 */ /* 0x000fe2000f8e02ff */
[----:B------:R-:W-:Y:S01]  /*16130*/  ISETP.LT.OR P5, PT, R0, 0x1, !P1 ;  /* 0x000000010000780c */ /* 0x000fe20004fa1670 */
[----:B------:R-:W-:-:S04]  /*16140*/  IMAD.WIDE.U32 R36, R33, UR6, R36 ;  /* 0x0000000621247c25 */ /* 0x000fc8000f8e0024 */
[----:B------:R-:W-:Y:S01]  /*16150*/  FMUL R4, R4, UR23 ;  /* 0x0000001704047c20 */ /* 0x000fe20008400000 */
[----:B------:R-:W-:-:S03]  /*16160*/  IMAD R33, R33, UR7, R34 ;  /* 0x0000000721217c24 */ /* 0x000fc6000f8e0222 */
[----:B---3--:R-:W-:Y:S01]  /*16170*/  FFMA R5, R5, UR22, R4 ;  /* 0x0000001605057c23 */ /* 0x008fe20008000004 */
[----:B------:R-:W-:-:S04]  /*16180*/  IADD3 R4, P3, R36, UR10, RZ ;  /* 0x0000000a24047c10 */ /* 0x000fc8000ff7e0ff */
[----:B0-----:R-:W-:Y:S02]  /*16190*/  F2FP.SATFINITE.E5M2.F32.PACK_AB_MERGE_C R7, RZ, R5, RZ ;  /* 0x00000005ff07723e */ /* 0x001fe400048060ff */
[----:B------:R-:W-:-:S03]  /*161a0*/  IADD3.X R5, R37, UR11, R33, P3, !PT ;  /* 0x0000000b25057c10 */ /* 0x000fc60009ffe421 */
[----:B------:R0:W-:Y:S01]  /*161b0*/  @!P2 STG.E.U8 desc[UR20][R28.64+0x1], R7 ;  /* 0x000001071c00a986 */ /* 0x0001e2000c101114 */
[----:B------:R-:W-:Y:S05]  /*161c0*/  @P5 BRA `(.L_x_301) ;  /* 0x0000000000045947 */ /* 0x000fea0003800000 */
[----:B------:R3:W5:Y:S02]  /*161d0*/  LDG.E.U8 R6, desc[UR20][R4.64] ;  /* 0x0000001404067981 */ /* 0x000764000c1e1100 */
.L_x_301:
[----:B------:R-:W-:Y:S05]  /*161e0*/  BSYNC B1 ;  /* 0x0000000000017941 */ /* 0x000fea0003800000 */
.L_x_300:
        /* <DEDUP_REMOVED lines=13> */
.L_x_303:
[----:B------:R-:W-:Y:S05]  /*162c0*/  BSYNC B1 ;  /* 0x0000000000017941 */ /* 0x000fea0003800000 */
.L_x_302:
        /* <DEDUP_REMOVED lines=13> */
.L_x_305:
[----:B------:R-:W-:Y:S05]  /*163a0*/  BSYNC B1 ;  /* 0x0000000000017941 */ /* 0x000fea0003800000 */
.L_x_304:
        /* <DEDUP_REMOVED lines=13> */
.L_x_307:
[----:B------:R-:W-:Y:S05]  /*16480*/  BSYNC B1 ;  /* 0x0000000000017941 */ /* 0x000fea0003800000 */
.L_x_306:
        /* <DEDUP_REMOVED lines=13> */
.L_x_309:
[----:B------:R-:W-:Y:S05]  /*16560*/  BSYNC B1 ;  /* 0x0000000000017941 */ /* 0x000fea0003800000 */
.L_x_308:
        /* <DEDUP_REMOVED lines=13> */
.L_x_311:
[----:B------:R-:W-:Y:S05]  /*16640*/  BSYNC B1 ;  /* 0x0000000000017941 */ /* 0x000fea0003800000 */
.L_x_310:
        /* <DEDUP_REMOVED lines=13> */
.L_x_313:
[----:B------:R-:W-:Y:S05]  /*16720*/  BSYNC B1 ;  /* 0x0000000000017941 */ /* 0x000fea0003800000 */
.L_x_312:
        /* <DEDUP_REMOVED lines=13> */
.L_x_315:
[----:B------:R-:W-:Y:S05]  /*16800*/  BSYNC B1 ;  /* 0x0000000000017941 */ /* 0x000fea0003800000 */
.L_x_314:
        /* <DEDUP_REMOVED lines=13> */
.L_x_317:
[----:B------:R-:W-:Y:S05]  /*168e0*/  BSYNC B1 ;  /* 0x0000000000017941 */ /* 0x000fea0003800000 */
.L_x_316:
        /* <DEDUP_REMOVED lines=13> */
.L_x_319:
[----:B------:R-:W-:Y:S05]  /*169c0*/  BSYNC B1 ;  /* 0x0000000000017941 */ /* 0x000fea0003800000 */
.L_x_318:
        /* <DEDUP_REMOVED lines=13> */
.L_x_321:
[----:B------:R-:W-:Y:S05]  /*16aa0*/  BSYNC B1 ;  /* 0x0000000000017941 */ /* 0x000fea0003800000 */
.L_x_320:
        /* <DEDUP_REMOVED lines=13> */
.L_x_323:
[----:B------:R-:W-:Y:S05]  /*16b80*/  BSYNC B1 ;  /* 0x0000000000017941 */ /* 0x000fea0003800000 */
.L_x_322:
        /* <DEDUP_REMOVED lines=13> */
.L_x_325:
[----:B------:R-:W-:Y:S05]  /*16c60*/  BSYNC B1 ;  /* 0x0000000000017941 */ /* 0x000fea0003800000 */
.L_x_324:
        /* <DEDUP_REMOVED lines=13> */
.L_x_327:
[----:B------:R-:W-:Y:S05]  /*16d40*/  BSYNC B1 ;  /* 0x0000000000017941 */ /* 0x000fea0003800000 */
.L_x_326:
        /* <DEDUP_REMOVED lines=13> */
.L_x_329:
[----:B------:R-:W-:Y:S05]  /*16e20*/  BSYNC B1 ;  /* 0x0000000000017941 */ /* 0x000fea0003800000 */
.L_x_328:
        /* <DEDUP_REMOVED lines=13> */
.L_x_331:
[----:B------:R-:W-:Y:S05]  /*16f00*/  BSYNC B1 ;  /* 0x0000000000017941 */ /* 0x000fea0003800000 */
.L_x_330:
        /* <DEDUP_REMOVED lines=13> */
.L_x_333:
[----:B------:R-:W-:Y:S05]  /*16fe0*/  BSYNC B1 ;  /* 0x0000000000017941 */ /* 0x000fea0003800000 */
.L_x_332:
        /* <DEDUP_REMOVED lines=13> */
.L_x_335:
[----:B------:R-:W-:Y:S05]  /*170c0*/  BSYNC B1 ;  /* 0x0000000000017941 */ /* 0x000fea0003800000 */
.L_x_334:
        /* <DEDUP_REMOVED lines=13> */
.L_x_337:
[----:B------:R-:W-:Y:S05]  /*171a0*/  BSYNC B1 ;  /* 0x0000000000017941 */ /* 0x000fea0003800000 */
.L_x_336:
        /* <DEDUP_REMOVED lines=13> */
.L_x_339:
[----:B------:R-:W-:Y:S05]  /*17280*/  BSYNC B1 ;  /* 0x0000000000017941 */ /* 0x000fea0003800000 */
.L_x_338:
        /* <DEDUP_REMOVED lines=13> */
.L_x_341:
[----:B------:R-:W-:Y:S05]  /*17360*/  BSYNC B1 ;  /* 0x0000000000017941 */ /* 0x000fea0003800000 */
.L_x_340:
        /* <DEDUP_REMOVED lines=13> */
.L_x_343:
[----:B------:R-:W-:Y:S05]  /*17440*/  BSYNC B1 ;  /* 0x0000000000017941 */ /* 0x000fea0003800000 */
.L_x_342:
        /* <DEDUP_REMOVED lines=13> */
.L_x_345:
[----:B------:R-:W-:Y:S05]  /*17520*/  BSYNC B1 ;  /* 0x0000000000017941 */ /* 0x000fea0003800000 */
.L_x_344:
        /* <DEDUP_REMOVED lines=13> */
.L_x_347:
[----:B------:R-:W-:Y:S05]  /*17600*/  BSYNC B1 ;  /* 0x0000000000017941 */ /* 0x000fea0003800000 */
.L_x_346:
        /* <DEDUP_REMOVED lines=13> */
.L_x_349:
[----:B------:R-:W-:Y:S05]  /*176e0*/  BSYNC B1 ;  /* 0x0000000000017941 */ /* 0x000fea0003800000 */
.L_x_348:
        /* <DEDUP_REMOVED lines=13> */
.L_x_351:
[----:B------:R-:W-:Y:S05]  /*177c0*/  BSYNC B1 ;  /* 0x0000000000017941 */ /* 0x000fea0003800000 */
.L_x_350:
        /* <DEDUP_REMOVED lines=13> */
.L_x_353:
[----:B------:R-:W-:Y:S05]  /*178a0*/  BSYNC B1 ;  /* 0x0000000000017941 */ /* 0x000fea0003800000 */
.L_x_352:
        /* <DEDUP_REMOVED lines=13> */
.L_x_355:
[----:B------:R-:W-:Y:S05]  /*17980*/  BSYNC B1 ;  /* 0x0000000000017941 */ /* 0x000fea0003800000 */
.L_x_354:
        /* <DEDUP_REMOVED lines=13> */
.L_x_357:
[----:B------:R-:W-:Y:S05]  /*17a60*/  BSYNC B1 ;  /* 0x0000000000017941 */ /* 0x000fea0003800000 */
.L_x_356:
        /* <DEDUP_REMOVED lines=13> */
.L_x_359:
[----:B------:R-:W-:Y:S05]  /*17b40*/  BSYNC B1 ;  /* 0x0000000000017941 */ /* 0x000fea0003800000 */
.L_x_358:
        /* <DEDUP_REMOVED lines=13> */
.L_x_361:
[----:B------:R-:W-:Y:S05]  /*17c20*/  BSYNC B1 ;  /* 0x0000000000017941 */ /* 0x000fea0003800000 */
.L_x_360:
        /* <DEDUP_REMOVED lines=13> */
.L_x_363:
[----:B------:R-:W-:Y:S05]  /*17d00*/  BSYNC B1 ;  /* 0x0000000000017941 */ /* 0x000fea0003800000 */
.L_x_362:
        /* <DEDUP_REMOVED lines=13> */
.L_x_365:
[----:B------:R-:W-:Y:S05]  /*17de0*/  BSYNC B1 ;  /* 0x0000000000017941 */ /* 0x000fea0003800000 */
.L_x_364:
        /* <DEDUP_REMOVED lines=13> */
.L_x_367:
[----:B------:R-:W-:Y:S05]  /*17ec0*/  BSYNC B1 ;  /* 0x0000000000017941 */ /* 0x000fea0003800000 */
.L_x_366:
        /* <DEDUP_REMOVED lines=13> */
.L_x_369:
[----:B------:R-:W-:Y:S05]  /*17fa0*/  BSYNC B1 ;  /* 0x0000000000017941 */ /* 0x000fea0003800000 */
.L_x_368:
        /* <DEDUP_REMOVED lines=13> */
.L_x_371:
[----:B------:R-:W-:Y:S05]  /*18080*/  BSYNC B1 ;  /* 0x0000000000017941 */ /* 0x000fea0003800000 */
.L_x_370:
        /* <DEDUP_REMOVED lines=13> */
.L_x_373:
[----:B------:R-:W-:Y:S05]  /*18160*/  BSYNC B1 ;  /* 0x0000000000017941 */ /* 0x000fea0003800000 */
.L_x_372:
        /* <DEDUP_REMOVED lines=13> */
.L_x_375:
[----:B------:R-:W-:Y:S05]  /*18240*/  BSYNC B1 ;  /* 0x0000000000017941 */ /* 0x000fea0003800000 */
.L_x_374:
        /* <DEDUP_REMOVED lines=13> */
.L_x_377:
[----:B------:R-:W-:Y:S05]  /*18320*/  BSYNC B1 ;  /* 0x0000000000017941 */ /* 0x000fea0003800000 */
.L_x_376:
        /* <DEDUP_REMOVED lines=13> */
.L_x_379:
[----:B------:R-:W-:Y:S05]  /*18400*/  BSYNC B1 ;  /* 0x0000000000017941 */ /* 0x000fea0003800000 */
.L_x_378:
        /* <DEDUP_REMOVED lines=13> */
.L_x_381:
[----:B------:R-:W-:Y:S05]  /*184e0*/  BSYNC B1 ;  /* 0x0000000000017941 */ /* 0x000fea0003800000 */
.L_x_380:
        /* <DEDUP_REMOVED lines=13> */
.L_x_383:
[----:B------:R-:W-:Y:S05]  /*185c0*/  BSYNC B1 ;  /* 0x0000000000017941 */ /* 0x000fea0003800000 */
.L_x_382:
        /* <DEDUP_REMOVED lines=13> */
.L_x_385:
[----:B------:R-:W-:Y:S05]  /*186a0*/  BSYNC B1 ;  /* 0x0000000000017941 */ /* 0x000fea0003800000 */
.L_x_384:
        /* <DEDUP_REMOVED lines=13> */
.L_x_387:
[----:B------:R-:W-:Y:S05]  /*18780*/  BSYNC B1 ;  /* 0x0000000000017941 */ /* 0x000fea0003800000 */
.L_x_386:
        /* <DEDUP_REMOVED lines=13> */
.L_x_389:
[----:B------:R-:W-:Y:S05]  /*18860*/  BSYNC B1 ;  /* 0x0000000000017941 */ /* 0x000fea0003800000 */
.L_x_388:
        /* <DEDUP_REMOVED lines=13> */
.L_x_391:
[----:B------:R-:W-:Y:S05]  /*18940*/  BSYNC B1 ;  /* 0x0000000000017941 */ /* 0x000fea0003800000 */
.L_x_390:
        /* <DEDUP_REMOVED lines=13> */
.L_x_393:
[----:B------:R-:W-:Y:S05]  /*18a20*/  BSYNC B1 ;  /* 0x0000000000017941 */ /* 0x000fea0003800000 */
.L_x_392:
        /* <DEDUP_REMOVED lines=13> */
.L_x_395:
[----:B------:R-:W-:Y:S05]  /*18b00*/  BSYNC B1 ;  /* 0x0000000000017941 */ /* 0x000fea0003800000 */
.L_x_394:
        /* <DEDUP_REMOVED lines=13> */
.L_x_397:
[----:B------:R-:W-:Y:S05]  /*18be0*/  BSYNC B1 ;  /* 0x0000000000017941 */ /* 0x000fea0003800000 */
.L_x_396:
        /* <DEDUP_REMOVED lines=13> */
.L_x_399:
[----:B------:R-:W-:Y:S05]  /*18cc0*/  BSYNC B1 ;  /* 0x0000000000017941 */ /* 0x000fea0003800000 */
.L_x_398:
        /* <DEDUP_REMOVED lines=13> */
.L_x_401:
[----:B------:R-:W-:Y:S05]  /*18da0*/  BSYNC B1 ;  /* 0x0000000000017941 */ /* 0x000fea0003800000 */
.L_x_400:
        /* <DEDUP_REMOVED lines=13> */
.L_x_403:
[----:B------:R-:W-:Y:S05]  /*18e80*/  BSYNC B1 ;  /* 0x0000000000017941 */ /* 0x000fea0003800000 */
.L_x_402:
        /* <DEDUP_REMOVED lines=13> */
.L_x_405:
[----:B------:R-:W-:Y:S05]  /*18f60*/  BSYNC B1 ;  /* 0x0000000000017941 */ /* 0x000fea0003800000 */
.L_x_404:
        /* <DEDUP_REMOVED lines=13> */
.L_x_407:
[----:B------:R-:W-:Y:S05]  /*19040*/  BSYNC B1 ;  /* 0x0000000000017941 */ /* 0x000fea0003800000 */
.L_x_406:
        /* <DEDUP_REMOVED lines=13> */
.L_x_409:
[----:B------:R-:W-:Y:S05]  /*19120*/  BSYNC B1 ;  /* 0x0000000000017941 */ /* 0x000fea0003800000 */
.L_x_408:
        /* <DEDUP_REMOVED lines=13> */
.L_x_411:
[----:B------:R-:W-:Y:S05]  /*19200*/  BSYNC B1 ;  /* 0x0000000000017941 */ /* 0x000fea0003800000 */
.L_x_410:
        /* <DEDUP_REMOVED lines=13> */
.L_x_413:
[----:B------:R-:W-:Y:S05]  /*192e0*/  BSYNC B1 ;  /* 0x0000000000017941 */ /* 0x000fea0003800000 */
.L_x_412:
        /* <DEDUP_REMOVED lines=13> */
.L_x_415:
[----:B------:R-:W-:Y:S05]  /*193c0*/  BSYNC B1 ;  /* 0x0000000000017941 */ /* 0x000fea0003800000 */
.L_x_414:
        /* <DEDUP_REMOVED lines=13> */
.L_x_417:
[----:B------:R-:W-:Y:S05]  /*194a0*/  BSYNC B1 ;  /* 0x0000000000017941 */ /* 0x000fea0003800000 */
.L_x_416:
        /* <DEDUP_REMOVED lines=13> */
.L_x_419:
[----:B------:R-:W-:Y:S05]  /*19580*/  BSYNC B1 ;  /* 0x0000000000017941 */ /* 0x000fea0003800000 */
.L_x_418:
        /* <DEDUP_REMOVED lines=13> */
.L_x_421:
[----:B------:R-:W-:Y:S05]  /*19660*/  BSYNC B1 ;  /* 0x0000000000017941 */ /* 0x000fea0003800000 */
.L_x_420:
        /* <DEDUP_REMOVED lines=13> */
.L_x_423:
[----:B------:R-:W-:Y:S05]  /*19740*/  BSYNC B1 ;  /* 0x0000000000017941 */ /* 0x000fea0003800000 */
.L_x_422:
        /* <DEDUP_REMOVED lines=13> */
.L_x_425:
[----:B------:R-:W-:Y:S05]  /*19820*/  BSYNC B1 ;  /* 0x0000000000017941 */ /* 0x000fea0003800000 */
.L_x_424:
        /* <DEDUP_REMOVED lines=13> */
.L_x_427:
[----:B------:R-:W-:Y:S05]  /*19900*/  BSYNC B1 ;  /* 0x0000000000017941 */ /* 0x000fea0003800000 */
.L_x_426:
        /* <DEDUP_REMOVED lines=13> */
.L_x_429:
[----:B------:R-:W-:Y:S05]  /*199e0*/  BSYNC B1 ;  /* 0x0000000000017941 */ /* 0x000fea0003800000 */
.L_x_428:
        /* <DEDUP_REMOVED lines=13> */
.L_x_431:
[----:B------:R-:W-:Y:S05]  /*19ac0*/  BSYNC B1 ;  /* 0x0000000000017941 */ /* 0x000fea0003800000 */
.L_x_430:
        /* <DEDUP_REMOVED lines=13> */
.L_x_433:
[----:B------:R-:W-:Y:S05]  /*19ba0*/  BSYNC B1 ;  /* 0x0000000000017941 */ /* 0x000fea0003800000 */
.L_x_432:
        /* <DEDUP_REMOVED lines=13> */
.L_x_435:
[----:B------:R-:W-:Y:S05]  /*19c80*/  BSYNC B1 ;  /* 0x0000000000017941 */ /* 0x000fea0003800000 */
.L_x_434:
        /* <DEDUP_REMOVED lines=13> */
.L_x_437:
[----:B------:R-:W-:Y:S05]  /*19d60*/  BSYNC B1 ;  /* 0x0000000000017941 */ /* 0x000fea0003800000 */
.L_x_436:
        /* <DEDUP_REMOVED lines=13> */
.L_x_439:
[----:B------:R-:W-:Y:S05]  /*19e40*/  BSYNC B1 ;  /* 0x0000000000017941 */ /* 0x000fea0003800000 */
.L_x_438:
        /* <DEDUP_REMOVED lines=13> */
.L_x_441:
[----:B------:R-:W-:Y:S05]  /*19f20*/  BSYNC B1 ;  /* 0x0000000000017941 */ /* 0x000fea0003800000 */
.L_x_440:
        /* <DEDUP_REMOVED lines=13> */
.L_x_443:
[----:B------:R-:W-:Y:S05]  /*1a000*/  BSYNC B1 ;  /* 0x0000000000017941 */ /* 0x000fea0003800000 */
.L_x_442:
        /* <DEDUP_REMOVED lines=13> */
.L_x_445:
[----:B------:R-:W-:Y:S05]  /*1a0e0*/  BSYNC B1 ;  /* 0x0000000000017941 */ /* 0x000fea0003800000 */
.L_x_444:
        /* <DEDUP_REMOVED lines=13> */
.L_x_447:
[----:B------:R-:W-:Y:S05]  /*1a1c0*/  BSYNC B1 ;  /* 0x0000000000017941 */ /* 0x000fea0003800000 */
.L_x_446:
        /* <DEDUP_REMOVED lines=13> */
.L_x_449:
[----:B------:R-:W-:Y:S05]  /*1a2a0*/  BSYNC B1 ;  /* 0x0000000000017941 */ /* 0x000fea0003800000 */
.L_x_448:
        /* <DEDUP_REMOVED lines=13> */
.L_x_451:
[----:B------:R-:W-:Y:S05]  /*1a380*/  BSYNC B1 ;  /* 0x0000000000017941 */ /* 0x000fea0003800000 */
.L_x_450:
        /* <DEDUP_REMOVED lines=13> */
.L_x_453:
[----:B------:R-:W-:Y:S05]  /*1a460*/  BSYNC B1 ;  /* 0x0000000000017941 */ /* 0x000fea0003800000 */
.L_x_452:
        /* <DEDUP_REMOVED lines=13> */
.L_x_455:
[----:B------:R-:W-:Y:S05]  /*1a540*/  BSYNC B1 ;  /* 0x0000000000017941 */ /* 0x000fea0003800000 */
.L_x_454:
        /* <DEDUP_REMOVED lines=13> */
.L_x_457:
[----:B------:R-:W-:Y:S05]  /*1a620*/  BSYNC B1 ;  /* 0x0000000000017941 */ /* 0x000fea0003800000 */
.L_x_456:
        /* <DEDUP_REMOVED lines=13> */
.L_x_459:
[----:B------:R-:W-:Y:S05]  /*1a700*/  BSYNC B1 ;  /* 0x0000000000017941 */ /* 0x000fea0003800000 */
.L_x_458:
        /* <DEDUP_REMOVED lines=13> */
.L_x_461:
[----:B------:R-:W-:Y:S05]  /*1a7e0*/  BSYNC B1 ;  /* 0x0000000000017941 */ /* 0x000fea0003800000 */
.L_x_460:
        /* <DEDUP_REMOVED lines=13> */
.L_x_463:
[----:B------:R-:W-:Y:S05]  /*1a8c0*/  BSYNC B1 ;  /* 0x0000000000017941 */ /* 0x000fea0003800000 */
.L_x_462:
        /* <DEDUP_REMOVED lines=13> */
.L_x_465:
[----:B------:R-:W-:Y:S05]  /*1a9a0*/  BSYNC B1 ;  /* 0x0000000000017941 */ /* 0x000fea0003800000 */
.L_x_464:
        /* <DEDUP_REMOVED lines=13> */
.L_x_467:
[----:B------:R-:W-:Y:S05]  /*1aa80*/  BSYNC B1 ;  /* 0x0000000000017941 */ /* 0x000fea0003800000 */
.L_x_466:
        /* <DEDUP_REMOVED lines=13> */
.L_x_469:
[----:B------:R-:W-:Y:S05]  /*1ab60*/  BSYNC B1 ;  /* 0x0000000000017941 */ /* 0x000fea0003800000 */
.L_x_468:
        /* <DEDUP_REMOVED lines=13> */
.L_x_471:
[----:B------:R-:W-:Y:S05]  /*1ac40*/  BSYNC B1 ;  /* 0x0000000000017941 */ /* 0x000fea0003800000 */
.L_x_470:
        /* <DEDUP_REMOVED lines=13> */
.L_x_473:
[----:B------:R-:W-:Y:S05]  /*1ad20*/  BSYNC B1 ;  /* 0x0000000000017941 */ /* 0x000fea0003800000 */
.L_x_472:
        /* <DEDUP_REMOVED lines=13> */
.L_x_475:
[----:B------:R-:W-:Y:S05]  /*1ae00*/  BSYNC B1 ;  /* 0x0000000000017941 */ /* 0x000fea0003800000 */
.L_x_474:
        /* <DEDUP_REMOVED lines=13> */
.L_x_477:
[----:B------:R-:W-:Y:S05]  /*1aee0*/  BSYNC B1 ;  /* 0x0000000000017941 */ /* 0x000fea0003800000 */
.L_x_476:
        /* <DEDUP_REMOVED lines=13> */
.L_x_479:
[----:B------:R-:W-:Y:S05]  /*1afc0*/  BSYNC B1 ;  /* 0x0000000000017941 */ /* 0x000fea0003800000 */
.L_x_478:
        /* <DEDUP_REMOVED lines=13> */
.L_x_481:
[----:B------:R-:W-:Y:S05]  /*1b0a0*/  BSYNC B1 ;  /* 0x0000000000017941 */ /* 0x000fea0003800000 */
.L_x_480:
        /* <DEDUP_REMOVED lines=13> */
.L_x_483:
[----:B------:R-:W-:Y:S05]  /*1b180*/  BSYNC B1 ;  /* 0x0000000000017941 */ /* 0x000fea0003800000 */
.L_x_482:
        /* <DEDUP_REMOVED lines=13> */
.L_x_485:
[----:B------:R-:W-:Y:S05]  /*1b260*/  BSYNC B1 ;  /* 0x0000000000017941 */ /* 0x000fea0003800000 */
.L_x_484:
        /* <DEDUP_REMOVED lines=13> */
.L_x_487:
[----:B------:R-:W-:Y:S05]  /*1b340*/  BSYNC B1 ;  /* 0x0000000000017941 */ /* 0x000fea0003800000 */
.L_x_486:
        /* <DEDUP_REMOVED lines=13> */
.L_x_489:
[----:B------:R-:W-:Y:S05]  /*1b420*/  BSYNC B1 ;  /* 0x0000000000017941 */ /* 0x000fea0003800000 */
.L_x_488:
        /* <DEDUP_REMOVED lines=13> */
.L_x_491:
[----:B------:R-:W-:Y:S05]  /*1b500*/  BSYNC B1 ;  /* 0x0000000000017941 */ /* 0x000fea0003800000 */
.L_x_490:
        /* <DEDUP_REMOVED lines=13> */
.L_x_493:
[----:B------:R-:W-:Y:S05]  /*1b5e0*/  BSYNC B1 ;  /* 0x0000000000017941 */ /* 0x000fea0003800000 */
.L_x_492:
        /* <DEDUP_REMOVED lines=13> */
.L_x_495:
[----:B------:R-:W-:Y:S05]  /*1b6c0*/  BSYNC B1 ;  /* 0x0000000000017941 */ /* 0x000fea0003800000 */
.L_x_494:
        /* <DEDUP_REMOVED lines=13> */
.L_x_497:
[----:B------:R-:W-:Y:S05]  /*1b7a0*/  BSYNC B1 ;  /* 0x0000000000017941 */ /* 0x000fea0003800000 */
.L_x_496:
        /* <DEDUP_REMOVED lines=13> */
.L_x_499:
[----:B------:R-:W-:Y:S05]  /*1b880*/  BSYNC B1 ;  /* 0x0000000000017941 */ /* 0x000fea0003800000 */
.L_x_498:
        /* <DEDUP_REMOVED lines=13> */
.L_x_501:
[----:B------:R-:W-:Y:S05]  /*1b960*/  BSYNC B1 ;  /* 0x0000000000017941 */ /* 0x000fea0003800000 */
.L_x_500:
        /* <DEDUP_REMOVED lines=13> */
.L_x_503:
[----:B------:R-:W-:Y:S05]  /*1ba40*/  BSYNC B1 ;  /* 0x0000000000017941 */ /* 0x000fea0003800000 */
.L_x_502:
        /* <DEDUP_REMOVED lines=13> */
.L_x_505:
[----:B------:R-:W-:Y:S05]  /*1bb20*/  BSYNC B1 ;  /* 0x0000000000017941 */ /* 0x000fea0003800000 */
.L_x_504:
        /* <DEDUP_REMOVED lines=13> */
.L_x_507:
[----:B------:R-:W-:Y:S05]  /*1bc00*/  BSYNC B1 ;  /* 0x0000000000017941 */ /* 0x000fea0003800000 */
.L_x_506:
        /* <DEDUP_REMOVED lines=13> */
.L_x_509:
[----:B------:R-:W-:Y:S05]  /*1bce0*/  BSYNC B1 ;  /* 0x0000000000017941 */ /* 0x000fea0003800000 */
.L_x_508:
        /* <DEDUP_REMOVED lines=13> */
.L_x_511:
[----:B------:R-:W-:Y:S05]  /*1bdc0*/  BSYNC B1 ;  /* 0x0000000000017941 */ /* 0x000fea0003800000 */
.L_x_510:
        /* <DEDUP_REMOVED lines=13> */
.L_x_513:
[----:B------:R-:W-:Y:S05]  /*1bea0*/  BSYNC B1 ;  /* 0x0000000000017941 */ /* 0x000fea0003800000 */
.L_x_512:
        /* <DEDUP_REMOVED lines=13> */
.L_x_515:
[----:B------:R-:W-:Y:S05]  /*1bf80*/  BSYNC B1 ;  /* 0x0000000000017941 */ /* 0x000fea0003800000 */
.L_x_514:
        /* <DEDUP_REMOVED lines=13> */
.L_x_517:
[----:B------:R-:W-:Y:S05]  /*1c060*/  BSYNC B1 ;  /* 0x0000000000017941 */ /* 0x000fea0003800000 */
.L_x_516:
        /* <DEDUP_REMOVED lines=13> */
.L_x_519:
[----:B------:R-:W-:Y:S05]  /*1c140*/  BSYNC B1 ;  /* 0x0000000000017941 */ /* 0x000fea0003800000 */
.L_x_518:
        /* <DEDUP_REMOVED lines=13> */
.L_x_521:
[----:B------:R-:W-:Y:S05]  /*1c220*/  BSYNC B1 ;  /* 0x0000000000017941 */ /* 0x000fea0003800000 */
.L_x_520:
        /* <DEDUP_REMOVED lines=13> */
.L_x_523:
[----:B------:R-:W-:Y:S05]  /*1c300*/  BSYNC B1 ;  /* 0x0000000000017941 */ /* 0x000fea0003800000 */
.L_x_522:
        /* <DEDUP_REMOVED lines=13> */
.L_x_525:
[----:B------:R-:W-:Y:S05]  /*1c3e0*/  BSYNC B1 ;  /* 0x0000000000017941 */ /* 0x000fea0003800000 */
.L_x_524:
        /* <DEDUP_REMOVED lines=13> */
.L_x_527:
[----:B------:R-:W-:Y:S05]  /*1c4c0*/  BSYNC B1 ;  /* 0x0000000000017941 */ /* 0x000fea0003800000 */
.L_x_526:
        /* <DEDUP_REMOVED lines=13> */
.L_x_529:
[----:B------:R-:W-:Y:S05]  /*1c5a0*/  BSYNC B1 ;  /* 0x0000000000017941 */ /* 0x000fea0003800000 */
.L_x_528:
        /* <DEDUP_REMOVED lines=13> */
.L_x_531:
[----:B------:R-:W-:Y:S05]  /*1c680*/  BSYNC B1 ;  /* 0x0000000000017941 */ /* 0x000fea0003800000 */
.L_x_530:
        /* <DEDUP_REMOVED lines=13> */
.L_x_533:
[----:B------:R-:W-:Y:S05]  /*1c760*/  BSYNC B1 ;  /* 0x0000000000017941 */ /* 0x000fea0003800000 */
.L_x_532:
        /* <DEDUP_REMOVED lines=13> */
.L_x_535:
[----:B------:R-:W-:Y:S05]  /*1c840*/  BSYNC B1 ;  /* 0x0000000000017941 */ /* 0x000fea0003800000 */
.L_x_534:
        /* <DEDUP_REMOVED lines=13> */
.L_x_537:
[----:B------:R-:W-:Y:S05]  /*1c920*/  BSYNC B1 ;  /* 0x0000000000017941 */ /* 0x000fea0003800000 */
.L_x_536:
        /* <DEDUP_REMOVED lines=13> */
.L_x_539:
[----:B------:R-:W-:Y:S05]  /*1ca00*/  BSYNC B1 ;  /* 0x0000000000017941 */ /* 0x000fea0003800000 */
.L_x_538:
        /* <DEDUP_REMOVED lines=13> */
.L_x_541:
[----:B------:R-:W-:Y:S05]  /*1cae0*/  BSYNC B1 ;  /* 0x0000000000017941 */ /* 0x000fea0003800000 */
.L_x_540:
        /* <DEDUP_REMOVED lines=13> */
.L_x_543:
[----:B------:R-:W-:Y:S05]  /*1cbc0*/  BSYNC B1 ;  /* 0x0000000000017941 */ /* 0x000fea0003800000 */
.L_x_542:
        /* <DEDUP_REMOVED lines=13> */
.L_x_545:
[----:B------:R-:W-:Y:S05]  /*1cca0*/  BSYNC B1 ;  /* 0x0000000000017941 */ /* 0x000fea0003800000 */
.L_x_544:
        /* <DEDUP_REMOVED lines=13> */
.L_x_547:
[----:B------:R-:W-:Y:S05]  /*1cd80*/  BSYNC B1 ;  /* 0x0000000000017941 */ /* 0x000fea0003800000 */
.L_x_546:
[----:B--234-:R-:W2:Y:S01]  /*1cd90*/  LDL.LU R3, [R1+0x44c] ;  /* 0x00044c0001037983 */ /* 0x01cea20000300800 */
        /* <DEDUP_REMOVED lines=12> */
.L_x_549:
[----:B------:R-:W-:Y:S05]  /*1ce60*/  BSYNC B1 ;  /* 0x0000000000017941 */ /* 0x000fea0003800000 */
.L_x_548:
[----:B--2---:R-:W2:Y:S01]  /*1ce70*/  LDL.LU R3, [R1+0x450] ;  /* 0x0004500001037983 */ /* 0x004ea20000300800 */
        /* <DEDUP_REMOVED lines=12> */
.L_x_551:
[----:B------:R-:W-:Y:S05]  /*1cf40*/  BSYNC B1 ;  /* 0x0000000000017941 */ /* 0x000fea0003800000 */
.L_x_550:
[----:B------:R-:W-:Y:S05]  /*1cf50*/  @P1 BRA `(.L_x_552) ;  /* 0x00000048008c1947 */ /* 0x000fea0003800000 */
[----:B------:R-:W2:Y:S01]  /*1cf60*/  LDL.LU R2, [R1+0x454] ;  /* 0x0004540001027983 */ /* 0x000ea20000300800 */
[----:B-----5:R-:W-:-:S04]  /*1cf70*/  LOP3.LUT R0, R0, 0xff, RZ, 0xc0, !PT ;  /* 0x000000ff00007812 */ /* 0x020fc800078ec0ff */
[----:B------:R-:W-:-:S05]  /*1cf80*/  F2FP.F16.E5M2.UNPACK_B R0, R0 ;  /* 0x00000000ff00723e */ /* 0x000fca00020004ff */
[----:B------:R-:W-:-:S05]  /*1cf90*/  HADD2.F32 R0, -RZ, R0.H0_H0 ;  /* 0x20000000ff007230 */ /* 0x000fca0000004100 */
[----:B------:R-:W-:-:S04]  /*1cfa0*/  FMUL R0, R0, UR23 ;  /* 0x0000001700007c20 */ /* 0x000fc80008400000 */
[----:B--2---:R-:W-:-:S05]  /*1cfb0*/  FFMA R0, R2, UR22, R0 ;  /* 0x0000001602007c23 */ /* 0x004fca0008000000 */
[----:B------:R-:W-:-:S05]  /*1cfc0*/  F2FP.SATFINITE.E5M2.F32.PACK_AB_MERGE_C R3, RZ, R0, RZ ;  /* 0x00000000ff03723e */ /* 0x000fca00048060ff */
[----:B------:R2:W-:Y:S01]  /*1cfd0*/  STG.E.U8 desc[UR20][R26.64+0xf9], R3 ;  /* 0x0000f9031a007986 */ /* 0x0005e2000c101114 */
[----:B------:R-:W-:Y:S05]  /*1cfe0*/  BRA `(.L_x_552) ;  /* 0x0000004800687947 */ /* 0x000fea0003800000 */
.L_x_39:
[----:B------:R-:W-:Y:S01]  /*1cff0*/  ISETP.GE.AND P3, PT, R32, 0x1, PT ;  /* 0x000000012000780c */ /* 0x000fe20003f66270 */
[----:B------:R-:W-:Y:S01]  /*1d000*/  FMUL R4, R4, UR22 ;  /* 0x0000001604047c20 */ /* 0x000fe20008400000 */
[----:B------:R-:W2:Y:S02]  /*1d010*/  LDL.LU R35, [R1+0x200] ;  /* 0x0002000001237983 */ /* 0x000ea40000300800 */
[----:B------:R-:W-:Y:S02]  /*1d020*/  ISETP.LT.OR P0, PT, R0, 0x1, !P3 ;  /* 0x000000010000780c */ /* 0x000fe40005f01670 */
[----:B------:R-:W-:Y:S01]  /*1d030*/  F2FP.SATFINITE.E5M2.F32.PACK_AB_MERGE_C R4, RZ, R4, RZ ;  /* 0x00000004ff04723e */ /* 0x000fe200048060ff */
[----:B------:R-:W-:Y:S01]  /*1d040*/  FMUL R5, R5, UR22 ;  /* 0x0000001605057c20 */ /* 0x000fe20008400000 */
[----:B------:R-:W-:Y:S01]  /*1d050*/  ISETP.GE.AND P2, PT, R32, 0x9, PT ;  /* 0x000000092000780c */ /* 0x000fe20003f46270 */
[----:B------:R-:W-:Y:S01]  /*1d060*/  FMUL R6, R6, UR22 ;  /* 0x0000001606067c20 */ /* 0x000fe20008400000 */
[----:B------:R-:W-:Y:S01]  /*1d070*/  FMUL R7, R7, UR22 ;  /* 0x0000001607077c20 */ /* 0x000fe20008400000 */
[----:B------:R-:W-:Y:S01]  /*1d080*/  ISETP.LT.OR P1, PT, R0, 0x9, !P3 ;  /* 0x000000090000780c */ /* 0x000fe20005f21670 */
[----:B------:R-:W-:Y:S01]  /*1d090*/  FMUL R8, R8, UR22 ;  /* 0x0000001608087c20 */ /* 0x000fe20008400000 */
[----:B------:R-:W-:Y:S01]  /*1d0a0*/  ISETP.LT.OR P5, PT, R0, 0xa, !P3 ;  /* 0x0000000a0000780c */ /* 0x000fe20005fa1670 */
[----:B------:R-:W-:Y:S01]  /*1d0b0*/  FMUL R9, R9, UR22 ;  /* 0x0000001609097c20 */ /* 0x000fe20008400000 */
[----:B------:R-:W-:Y:S01]  /*1d0c0*/  FMUL R10, R10, UR22 ;  /* 0x000000160a0a7c20 */ /* 0x000fe20008400000 */
[----:B------:R-:W-:Y:S01]  /*1d0d0*/  FMUL R11, R11, UR22 ;  /* 0x000000160b0b7c20 */ /* 0x000fe20008400000 */
[----:B------:R-:W-:Y:S01]  /*1d0e0*/  @!P0 STG.E.U8 desc[UR20][R2.64], R4 ;  /* 0x0000000402008986 */ /* 0x000fe2000c101114 */
[----:B------:R-:W-:-:S02]  /*1d0f0*/  ISETP.LT.OR P0, PT, R0, 0x2, !P3 ;  /* 0x000000020000780c */ /* 0x000fc40005f01670 */
[----:B------:R-:W-:Y:S01]  /*1d100*/  F2FP.SATFINITE.E5M2.F32.PACK_AB_MERGE_C R5, RZ, R5, RZ ;  /* 0x00000005ff05723e */ /* 0x000fe200048060ff */
[----:B------:R-:W-:Y:S01]  /*1d110*/  FMUL R12, R12, UR22 ;  /* 0x000000160c0c7c20 */ /* 0x000fe20008400000 */
[----:B------:R-:W-:Y:S01]  /*1d120*/  F2FP.SATFINITE.E5M2.F32.PACK_AB_MERGE_C R6, RZ, R6, RZ ;  /* 0x00000006ff06723e */ /* 0x000fe200048060ff */
[----:B------:R-:W-:Y:S01]  /*1d130*/  FMUL R13, R13, UR22 ;  /* 0x000000160d0d7c20 */ /* 0x000fe20008400000 */
[----:B------:R-:W-:Y:S01]  /*1d140*/  FMUL R14, R14, UR22 ;  /* 0x000000160e0e7c20 */ /* 0x000fe20008400000 */
[----:B------:R-:W-:Y:S01]  /*1d150*/  FMUL R15, R15, UR22 ;  /* 0x000000160f0f7c20 */ /* 0x000fe20008400000 */
[----:B------:R-:W-:Y:S01]  /*1d160*/  FMUL R16, R16, UR22 ;  /* 0x0000001610107c20 */ /* 0x000fe20008400000 */
[----:B------:R-:W-:Y:S01]  /*1d170*/  FMUL R17, R17, UR22 ;  /* 0x0000001611117c20 */ /* 0x000fe20008400000 */
[----:B------:R-:W-:Y:S01]  /*1d180*/  FMUL R18, R18, UR22 ;  /* 0x0000001612127c20 */ /* 0x000fe20008400000 */
[----:B------:R-:W-:Y:S01]  /*1d190*/  FMUL R19, R19, UR22 ;  /* 0x0000001613137c20 */ /* 0x000fe20008400000 */
[----:B------:R-:W-:Y:S01]  /*1d1a0*/  FMUL R20, R20, UR22 ;  /* 0x0000001614147c20 */ /* 0x000fe20008400000 */
[----:B------:R0:W-:Y:S01]  /*1d1b0*/  @!P0 STG.E.U8 desc[UR20][R2.64+0x1], R5 ;  /* 0x0000010502008986 */ /* 0x0001e2000c101114 */
[----:B------:R-:W-:-:S02]  /*1d1c0*/  ISETP.LT.OR P0, PT, R0, 0x1, !P2 ;  /* 0x000000010000780c */ /* 0x000fc40005701670 */
[----:B------:R-:W-:Y:S01]  /*1d1d0*/  F2FP.SATFINITE.E5M2.F32.PACK_AB_MERGE_C R7, RZ, R7, RZ ;  /* 0x00000007ff07723e */ /* 0x000fe200048060ff */
[----:B------:R-:W-:Y:S01]  /*1d1e0*/  FMUL R21, R21, UR22 ;  /* 0x0000001615157c20 */ /* 0x000fe20008400000 */
[----:B------:R-:W-:Y:S01]  /*1d1f0*/  FMUL R22, R22, UR22 ;  /* 0x0000001616167c20 */ /* 0x000fe20008400000 */
[----:B------:R-:W4:Y:S08]  /*1d200*/  LDL.LU R34, [R1+0x204] ;  /* 0x0002040001227983 */ /* 0x000f300000300800 */
[----:B------:R-:W-:Y:S01]  /*1d210*/  @!P0 STG.E.U8 desc[UR20][R24.64], R6 ;  /* 0x0000000618008986 */ /* 0x000fe2000c101114 */
[----:B------:R-:W-:-:S02]  /*1d220*/  ISETP.LT.OR P0, PT, R0, 0x2, !P2 ;  /* 0x000000020000780c */ /* 0x000fc40005701670 */
[----:B------:R-:W-:Y:S01]  /*1d230*/  F2FP.SATFINITE.E5M2.F32.PACK_AB_MERGE_C R8, RZ, R8, RZ ;  /* 0x00000008ff08723e */ /* 0x000fe200048060ff */
[----:B------:R-:W5:Y:S01]  /*1d240*/  LDL.LU R38, [R1+0x208] ;  /* 0x0002080001267983 */ /* 0x000f620000300800 */
[----:B------:R-:W-:Y:S02]  /*1d250*/  F2FP.SATFINITE.E5M2.F32.PACK_AB_MERGE_C R9, RZ, R9, RZ ;  /* 0x00000009ff09723e */ /* 0x000fe400048060ff */
[----:B------:R-:W-:Y:S01]  /*1d260*/  F2FP.SATFINITE.E5M2.F32.PACK_AB_MERGE_C R10, RZ, R10, RZ ;  /* 0x0000000aff0a723e */ /* 0x000fe200048060ff */
[----:B------:R-:W-:Y:S01]  /*1d270*/  FMUL R23, R23, UR22 ;  /* 0x0000001617177c20 */ /* 0x000fe20008400000 */
[----:B------:R-:W-:Y:S01]  /*1d280*/  F2FP.SATFINITE.E5M2.F32.PACK_AB_MERGE_C R11, RZ, R11, RZ ;  /* 0x0000000bff0b723e */ /* 0x000fe200048060ff */
[----:B------:R-:W3:Y:S04]  /*1d290*/  LDL.LU R37, [R1+0x20c] ;  /* 0x00020c0001257983 */ /* 0x000ee80000300800 */
[----:B------:R1:W-:Y:S01]  /*1d2a0*/  @!P0 STG.E.U8 desc[UR20][R24.64+0x1], R7 ;  /* 0x0000010718008986 */ /* 0x0003e2000c101114 */
[----:B------:R-:W-:-:S03]  /*1d2b0*/  ISETP.LT.OR P0, PT, R0, 0x9, !P2 ;  /* 0x000000090000780c */ /* 0x000fc60005701670 */
[----:B------:R-:W-:Y:S01]  /*1d2c0*/  @!P1 STG.E.U8 desc[UR20][R2.64+0x8], R8 ;  /* 0x0000080802009986 */ /* 0x000fe2000c101114 */
[----:B------:R-:W-:-:S03]  /*1d2d0*/  ISETP.LT.OR P1, PT, R0, 0xa, !P2 ;  /* 0x0000000a0000780c */ /* 0x000fc60005721670 */
[----:B------:R-:W-:Y:S01]  /*1d2e0*/  @!P5 STG.E.U8 desc[UR20][R2.64+0x9], R9 ;  /* 0x000009090200d986 */ /* 0x000fe2000c101114 */
[----:B------:R-:W-:Y:S02]  /*1d2f0*/  ISETP.LT.OR P5, PT, R0, 0x11, !P3 ;  /* 0x000000110000780c */ /* 0x000fe40005fa1670 */
[----:B------:R-:W-:Y:S01]  /*1d300*/  F2FP.SATFINITE.E5M2.F32.PACK_AB_MERGE_C R12, RZ, R12, RZ ;  /* 0x0000000cff0c723e */ /* 0x000fe200048060ff */
[----:B------:R-:W-:Y:S01]  /*1d310*/  FMUL R152, R152, UR22 ;  /* 0x0000001698987c20 */ /* 0x000fe20008400000 */
[----:B------:R-:W-:Y:S01]  /*1d320*/  F2FP.SATFINITE.E5M2.F32.PACK_AB_MERGE_C R13, RZ, R13, RZ ;  /* 0x0000000dff0d723e */ /* 0x000fe200048060ff */
[----:B------:R-:W-:Y:S01]  /*1d330*/  @!P0 STG.E.U8 desc[UR20][R24.64+0x8], R10 ;  /* 0x0000080a18008986 */ /* 0x000fe2000c101114 */
[----:B------:R-:W-:-:S03]  /*1d340*/  ISETP.LT.OR P0, PT, R0, 0x12, !P3 ;  /* 0x000000120000780c */ /* 0x000fc60005f01670 */
[----:B------:R-:W-:Y:S01]  /*1d350*/  @!P1 STG.E.U8 desc[UR20][R24.64+0x9], R11 ;  /* 0x0000090b18009986 */ /* 0x000fe2000c101114 */
[----:B------:R-:W-:-:S03]  /*1d360*/  ISETP.LT.OR P1, PT, R0, 0x11, !P2 ;  /* 0x000000110000780c */ /* 0x000fc60005721670 */
[----:B------:R-:W-:Y:S01]  /*1d370*/  @!P5 STG.E.U8 desc[UR20][R2.64+0x10], R12 ;  /* 0x0000100c0200d986 */ /* 0x000fe2000c101114 */
[C---:B------:R-:W-:Y:S02]  /*1d380*/  ISETP.LT.OR P5, PT, R0.reuse, 0x12, !P2 ;  /* 0x000000120000780c */ /* 0x040fe400057a1670 */
[----:B------:R-:W-:Y:S01]  /*1d390*/  F2FP.SATFINITE.E5M2.F32.PACK_AB_MERGE_C R14, RZ, R14, RZ ;  /* 0x0000000eff0e723e */ /* 0x000fe200048060ff */
[----:B------:R-:W4:Y:S04]  /*1d3a0*/  LDL.LU R33, [R1+0x210] ;  /* 0x0002100001217983 */ /* 0x000f280000300800 */
[----:B------:R-:W-:Y:S01]  /*1d3b0*/  @!P0 STG.E.U8 desc[UR20][R2.64+0x11], R13 ;  /* 0x0000110d02008986 */ /* 0x000fe2000c101114 */
[----:B------:R-:W-:Y:S02]  /*1d3c0*/  ISETP.LT.OR P0, PT, R0, 0x19, !P3 ;  /* 0x000000190000780c */ /* 0x000fe40005f01670 */
[----:B------:R-:W-:-:S02]  /*1d3d0*/  F2FP.SATFINITE.E5M2.F32.PACK_AB_MERGE_C R15, RZ, R15, RZ ;  /* 0x0000000fff0f723e */ /* 0x000fc400048060ff */
[----:B------:R-:W-:Y:S01]  /*1d3e0*/  F2FP.SATFINITE.E5M2.F32.PACK_AB_MERGE_C R16, RZ, R16, RZ ;  /* 0x00000010ff10723e */ /* 0x000fe200048060ff */
[----:B------:R-:W-:Y:S01]  /*1d3f0*/  @!P1 STG.E.U8 desc[UR20][R24.64+0x10], R14 ;  /* 0x0000100e18009986 */ /* 0x000fe2000c101114 */
        /* <DEDUP_REMOVED lines=8> */
[----:B------:R-:W3:Y:S01]  /*1d480*/  LDL.LU R31, [R1+0x214] ;  /* 0x00021400011f7983 */ /* 0x000ee20000300800 */
[----:B------:R-:W-:-:S03]  /*1d490*/  F2FP.SATFINITE.E5M2.F32.PACK_AB_MERGE_C R19, RZ, R19, RZ ;  /* 0x00000013ff13723e */ /* 0x000fc600048060ff */
[----:B------:R-:W-:Y:S01]  /*1d4a0*/  @!P1 STG.E.U8 desc[UR20][R2.64+0x19], R17 ;  /* 0x0000191102009986 */ /* 0x000fe2000c101114 */
[----:B------:R-:W-:-:S03]  /*1d4b0*/  ISETP.LT.OR P1, PT, R0, 0x21, !P3 ;  /* 0x000000210000780c */ /* 0x000fc60005f21670 */
[----:B------:R-:W-:Y:S01]  /*1d4c0*/  @!P5 STG.E.U8 desc[UR20][R24.64+0x18], R18 ;  /* 0x000018121800d986 */ /* 0x000fe2000c101114 */
[----:B------:R-:W-:-:S03]  /*1d4d0*/  ISETP.LT.OR P5, PT, R0, 0x22, !P3 ;  /* 0x000000220000780c */ /* 0x000fc60005fa1670 */
[----:B------:R-:W-:Y:S01]  /*1d4e0*/  @!P0 STG.E.U8 desc[UR20][R24.64+0x19], R19 ;  /* 0x0000191318008986 */ /* 0x000fe2000c101114 */
[----:B------:R-:W-:Y:S02]  /*1d4f0*/  ISETP.LT.OR P0, PT, R0, 0x21, !P2 ;  /* 0x000000210000780c */ /* 0x000fe40005701670 */
[----:B------:R-:W-:Y:S01]  /*1d500*/  F2FP.SATFINITE.E5M2.F32.PACK_AB_MERGE_C R20, RZ, R20, RZ ;  /* 0x00000014ff14723e */ /* 0x000fe200048060ff */
[----:B------:R-:W3:Y:S01]  /*1d510*/  LDL.LU R30, [R1+0x218] ;  /* 0x00021800011e7983 */ /* 0x000ee20000300800 */
[----:B------:R-:W-:Y:S01]  /*1d520*/  F2FP.SATFINITE.E5M2.F32.PACK_AB_MERGE_C R21, RZ, R21, RZ ;  /* 0x00000015ff15723e */ /* 0x000fe200048060ff */
[----:B------:R-:W-:Y:S01]  /*1d530*/  FMUL R154, R154, UR22 ;  /* 0x000000169a9a7c20 */ /* 0x000fe20008400000 */
[----:B------:R-:W-:Y:S01]  /*1d540*/  F2FP.SATFINITE.E5M2.F32.PACK_AB_MERGE_C R22, RZ, R22, RZ ;  /* 0x00000016ff16723e */ /* 0x000fe200048060ff */
[----:B------:R-:W-:Y:S01]  /*1d550*/  @!P1 STG.E.U8 desc[UR20][R2.64+0x20], R20 ;  /* 0x0000201402009986 */ /* 0x000fe2000c101114 */
[C---:B------:R-:W-:Y:S01]  /*1d560*/  ISETP.LT.OR P1, PT, R0.reuse, 0x22, !P2 ;  /* 0x000000220000780c */ /* 0x040fe20005721670 */
[----:B------:R-:W-:Y:S01]  /*1d570*/  FMUL R155, R155, UR22 ;  /* 0x000000169b9b7c20 */ /* 0x000fe20008400000 */
[----:B------:R-:W-:Y:S01]  /*1d580*/  F2FP.SATFINITE.E5M2.F32.PACK_AB_MERGE_C R23, RZ, R23, RZ ;  /* 0x00000017ff17723e */ /* 0x000fe200048060ff */
[----:B------:R-:W-:Y:S01]  /*1d590*/  @!P5 STG.E.U8 desc[UR20][R2.64+0x21], R21 ;  /* 0x000021150200d986 */ /* 0x000fe2000c101114 */
[----:B------:R-:W-:Y:S01]  /*1d5a0*/  ISETP.LT.OR P5, PT, R0, 0x29, !P3 ;  /* 0x000000290000780c */ /* 0x000fe20005fa1670 */
[----:B------:R-:W-:Y:S01]  /*1d5b0*/  FMUL R156, R156, UR22 ;  /* 0x000000169c9c7c20 */ /* 0x000fe20008400000 */
[----:B------:R-:W-:Y:S01]  /*1d5c0*/  F2FP.SATFINITE.E5M2.F32.PACK_AB_MERGE_C R152, RZ, R152, RZ ;  /* 0x00000098ff98723e */ /* 0x000fe200048060ff */
[----:B------:R-:W-:Y:S01]  /*1d5d0*/  @!P0 STG.E.U8 desc[UR20][R24.64+0x20], R22 ;  /* 0x0000201618008986 */ /* 0x000fe2000c101114 */
[----:B------:R-:W-:Y:S01]  /*1d5e0*/  ISETP.LT.OR P0, PT, R0, 0x2a, !P3 ;  /* 0x0000002a0000780c */ /* 0x000fe20005f01670 */
[----:B------:R-:W-:Y:S01]  /*1d5f0*/  FMUL R157, R157, UR22 ;  /* 0x000000169d9d7c20 */ /* 0x000fe20008400000 */
        /* <DEDUP_REMOVED lines=12> */
[C---:B------:R-:W-:Y:S01]  /*1d6c0*/  ISETP.LT.OR P0, PT, R0.reuse, 0x31, !P3 ;  /* 0x000000310000780c */ /* 0x040fe20005f01670 */
[----:B------:R-:W-:Y:S01]  /*1d6d0*/  FMUL R161, R161, UR22 ;  /* 0x00000016a1a17c20 */ /* 0x000fe20008400000 */
[----:B------:R-:W-:Y:S01]  /*1d6e0*/  ISETP.LT.OR P6, PT, R0, 0x32, !P2 ;  /* 0x000000320000780c */ /* 0x000fe200057c1670 */
        /* <DEDUP_REMOVED lines=43> */
[----:B0-----:R-:W-:Y:S01]  /*1d9a0*/  F2FP.SATFINITE.E5M2.F32.PACK_AB_MERGE_C R5, RZ, R168, RZ ;  /* 0x000000a8ff05723e */ /* 0x001fe200048060ff */
[----:B------:R-:W-:Y:S01]  /*1d9b0*/  @!P0 STG.E.U8 desc[UR20][R2.64+0x40], R164 ;  /* 0x000040a402008986 */ /* 0x000fe2000c101114 */
[----:B------:R-:W-:Y:S01]  /*1d9c0*/  ISETP.LT.OR P0, PT, R0, 0x49, !P3 ;  /* 0x000000490000780c */ /* 0x000fe20005f01670 */
[----:B------:R-:W-:Y:S01]  /*1d9d0*/  FMUL R174, R174, UR22 ;  /* 0x00000016aeae7c20 */ /* 0x000fe20008400000 */
[----:B------:R-:W-:Y:S01]  /*1d9e0*/  F2FP.SATFINITE.E5M2.F32.PACK_AB_MERGE_C R169, RZ, R169, RZ ;  /* 0x000000a9ffa9723e */ /* 0x000fe200048060ff */
[----:B------:R-:W-:Y:S01]  /*1d9f0*/  @!P1 STG.E.U8 desc[UR20][R2.64+0x41], R165 ;  /* 0x000041a502009986 */ /* 0x000fe2000c101114 */
[C---:B------:R-:W-:Y:S01]  /*1da00*/  ISETP.LT.OR P1, PT, R0.reuse, 0x4a, !P3 ;  /* 0x0000004a0000780c */ /* 0x040fe20005f21670 */
[----:B------:R-:W-:Y:S01]  /*1da10*/  FMUL R175, R175, UR22 ;  /* 0x00000016afaf7c20 */ /* 0x000fe20008400000 */
[----:B-1----:R-:W-:Y:S01]  /*1da20*/  F2FP.SATFINITE.E5M2.F32.PACK_AB_MERGE_C R7, RZ, R170, RZ ;  /* 0x000000aaff07723e */ /* 0x002fe200048060ff */
        /* <DEDUP_REMOVED lines=8> */
[----:B------:R0:W-:Y:S01]  /*1dab0*/  @!P0 STG.E.U8 desc[UR20][R2.64+0x48], R5 ;  /* 0x0000480502008986 */ /* 0x0001e2000c101114 */
[----:B------:R-:W-:Y:S01]  /*1dac0*/  ISETP.LT.OR P0, PT, R0, 0x51, !P3 ;  /* 0x000000510000780c */ /* 0x000fe20005f01670 */
[----:B------:R-:W-:Y:S01]  /*1dad0*/  FMUL R178, R178, UR22 ;  /* 0x00000016b2b27c20 */ /* 0x000fe20008400000 */
[----:B------:R-:W-:Y:S01]  /*1dae0*/  F2FP.SATFINITE.E5M2.F32.PACK_AB_MERGE_C R175, RZ, R175, RZ ;  /* 0x000000afffaf723e */ /* 0x000fe200048060ff */
[----:B------:R-:W-:Y:S01]  /*1daf0*/  @!P1 STG.E.U8 desc[UR20][R2.64+0x49], R169 ;  /* 0x000049a902009986 */ /* 0x000fe2000c101114 */
[----:B------:R-:W-:Y:S01]  /*1db00*/  ISETP.LT.OR P1, PT, R0, 0x52, !P3 ;  /* 0x000000520000780c */ /* 0x000fe20005f21670 */
[----:B------:R-:W-:Y:S01]  /*1db10*/  FMUL R179, R179, UR22 ;  /* 0x00000016b3b37c20 */ /* 0x000fe20008400000 */
[----:B------:R-:W-:Y:S01]  /*1db20*/  FMUL R180, R180, UR22 ;  /* 0x00000016b4b47c20 */ /* 0x000fe20008400000 */
[----:B------:R1:W-:Y:S01]  /*1db30*/  @!P5 STG.E.U8 desc[UR20][R24.64+0x48], R7 ;  /* 0x000048071800d986 */ /* 0x0003e2000c101114 */
[----:B------:R-:W-:Y:S01]  /*1db40*/  ISETP.LT.OR P5, PT, R0, 0x51, !P2 ;  /* 0x000000510000780c */ /* 0x000fe200057a1670 */
[----:B------:R-:W-:Y:S01]  /*1db50*/  FMUL R181, R181, UR22 ;  /* 0x00000016b5b57c20 */ /* 0x000fe20008400000 */
[----:B------:R-:W-:Y:S01]  /*1db60*/  F2FP.SATFINITE.E5M2.F32.PACK_AB_MERGE_C R177, RZ, R177, RZ ;  /* 0x000000b1ffb1723e */ /* 0x000fe200048060ff */
[----:B------:R-:W-:Y:S01]  /*1db70*/  @!P6 STG.E.U8 desc[UR20][R24.64+0x49], R171 ;  /* 0x000049ab1800e986 */ /* 0x000fe2000c101114 */
[----:B0-----:R-:W-:Y:S01]  /*1db80*/  F2FP.SATFINITE.E5M2.F32.PACK_AB_MERGE_C R5, RZ, R172, RZ ;  /* 0x000000acff05723e */ /* 0x001fe200048060ff */
[----:B------:R-:W-:Y:S01]  /*1db90*/  FMUL R182, R182, UR22 ;  /* 0x00000016b6b67c20 */ /* 0x000fe20008400000 */
[C---:B------:R-:W-:Y:S01]  /*1dba0*/  ISETP.LT.OR P6, PT, R0.reuse, 0x52, !P2 ;  /* 0x000000520000780c */ /* 0x040fe200057c1670 */
[----:B------:R-:W-:Y:S01]  /*1dbb0*/  FMUL R183, R183, UR22 ;  /* 0x00000016b7b77c20 */ /* 0x000fe20008400000 */
[----:B------:R-:W-:Y:S01]  /*1dbc0*/  F2FP.SATFINITE.E5M2.F32.PACK_AB_MERGE_C R179, RZ, R179, RZ ;  /* 0x000000b3ffb3723e */ /* 0x000fe200048060ff */
[----:B------:R0:W-:Y:S01]  /*1dbd0*/  @!P0 STG.E.U8 desc[UR20][R2.64+0x50], R5 ;  /* 0x0000500502008986 */ /* 0x0001e2000c101114 */
[----:B------:R-:W-:Y:S01]  /*1dbe0*/  ISETP.LT.OR P0, PT, R0, 0x59, !P3 ;  /* 0x000000590000780c */ /* 0x000fe20005f01670 */
[----:B------:R-:W-:Y:S01]  /*1dbf0*/  FMUL R184, R184, UR22 ;  /* 0x00000016b8b87c20 */ /* 0x000fe20008400000 */
[----:B-1----:R-:W-:Y:S01]  /*1dc00*/  F2FP.SATFINITE.E5M2.F32.PACK_AB_MERGE_C R7, RZ, R174, RZ ;  /* 0x000000aeff07723e */ /* 0x002fe200048060ff */
        /* <DEDUP_REMOVED lines=9> */
[----:B0-----:R-:W-:Y:S01]  /*1dca0*/  F2FP.SATFINITE.E5M2.F32.PACK_AB_MERGE_C R5, RZ, R176, RZ ;  /* 0x000000b0ff05723e */ /* 0x001fe200048060ff */
[----:B------:R-:W-:Y:S01]  /*1dcb0*/  FMUL R187, R187, UR22 ;  /* 0x00000016bbbb7c20 */ /* 0x000fe20008400000 */
[----:B------:R-:W-:Y:S01]  /*1dcc0*/  ISETP.LT.OR P6, PT, R0, 0x5a, !P2 ;  /* 0x0000005a0000780c */ /* 0x000fe200057c1670 */
[----:B------:R-:W-:Y:S01]  /*1dcd0*/  FMUL R188, R188, UR22 ;  /* 0x00000016bcbc7c20 */ /* 0x000fe20008400000 */
[----:B------:R-:W-:Y:S01]  /*1dce0*/  F2FP.SATFINITE.E5M2.F32.PACK_AB_MERGE_C R185, RZ, R185, RZ ;  /* 0x000000b9ffb9723e */ /* 0x000fe200048060ff */
[----:B------:R0:W-:Y:S01]  /*1dcf0*/  @!P0 STG.E.U8 desc[UR20][R2.64+0x58], R5 ;  /* 0x0000580502008986 */ /* 0x0001e2000c101114 */
[C---:B------:R-:W-:Y:S01]  /*1dd00*/  ISETP.LT.OR P0, PT, R0.reuse, 0x61, !P3 ;  /* 0x000000610000780c */ /* 0x040fe20005f01670 */
[----:B------:R-:W-:Y:S01]  /*1dd10*/  FMUL R189, R189, UR22 ;  /* 0x00000016bdbd7c20 */ /* 0x000fe20008400000 */
[----:B-1----:R-:W-:Y:S01]  /*1dd20*/  F2FP.SATFINITE.E5M2.F32.PACK_AB_MERGE_C R7, RZ, R178, RZ ;  /* 0x000000b2ff07723e */ /* 0x002fe200048060ff */
[----:B------:R-:W-:Y:S01]  /*1dd30*/  @!P1 STG.E.U8 desc[UR20][R2.64+0x59], R177 ;  /* 0x000059b102009986 */ /* 0x000fe2000c101114 */
[----:B------:R-:W-:Y:S01]  /*1dd40*/  ISETP.LT.OR P1, PT, R0, 0x62, !P3 ;  /* 0x000000620000780c */ /* 0x000fe20005f21670 */
[----:B------:R-:W-:Y:S01]  /*1dd50*/  FMUL R190, R190, UR22 ;  /* 0x00000016bebe7c20 */ /* 0x000fe20008400000 */
[----:B------:R-:W-:Y:S01]  /*1dd60*/  F2FP.SATFINITE.E5M2.F32.PACK_AB_MERGE_C R187, RZ, R187, RZ ;  /* 0x000000bbffbb723e */ /* 0x000fe200048060ff */
[----:B------:R1:W-:Y:S01]  /*1dd70*/  @!P5 STG.E.U8 desc[UR20][R24.64+0x58], R7 ;  /* 0x000058071800d986 */ /* 0x0003e2000c101114 */
[----:B------:R-:W-:Y:S01]  /*1dd80*/  ISETP.LT.OR P5, PT, R0, 0x61, !P2 ;  /* 0x000000610000780c */ /* 0x000fe200057a1670 */
[----:B------:R-:W-:Y:S01]  /*1dd90*/  FMUL R191, R191, UR22 ;  /* 0x00000016bfbf7c20 */ /* 0x000fe20008400000 */
[----:B------:R-:W-:Y:S01]  /*1dda0*/  FMUL R192, R192, UR22 ;  /* 0x00000016c0c07c20 */ /* 0x000fe20008400000 */
[----:B0-----:R-:W-:Y:S01]  /*1ddb0*/  F2FP.SATFINITE.E5M2.F32.PACK_AB_MERGE_C R5, RZ, R180, RZ ;  /* 0x000000b4ff05723e */ /* 0x001fe200048060ff */
[----:B------:R-:W-:Y:S01]  /*1ddc0*/  @!P6 STG.E.U8 desc[UR20][R24.64+0x59], R179 ;  /* 0x000059b31800e986 */ /* 0x000fe2000c101114 */
        /* <DEDUP_REMOVED lines=38> */
[----:B------:R-:W-:Y:S01]  /*1e030*/  FMUL R204, R204, UR22 ;  /* 0x00000016cccc7c20 */ /* 0x000fe20008400000 */
        /* <DEDUP_REMOVED lines=107> */
[----:B--2---:R-:W-:Y:S01]  /*1e6f0*/  FMUL R4, R35, UR22 ;  /* 0x0000001623047c20 */ /* 0x004fe20008400000 */
        /* <DEDUP_REMOVED lines=9> */
[----:B------:R-:W-:-:S02]  /*1e790*/  ISETP.LT.OR P5, PT, R0, 0xa9, !P2 ;  /* 0x000000a90000780c */ /* 0x000fc400057a1670 */
[----:B------:R-:W-:Y:S01]  /*1e7a0*/  F2FP.SATFINITE.E5M2.F32.PACK_AB_MERGE_C R235, RZ, R235, RZ ;  /* 0x000000ebffeb723e */ /* 0x000fe200048060ff */
[----:B------:R-:W-:Y:S01]  /*1e7b0*/  @!P6 STG.E.U8 desc[UR20][R24.64+0xa1], R215 ;  /* 0x0000a1d71800e986 */ /* 0x000fe2000c101114 */
[----:B0-----:R-:W-:Y:S02]  /*1e7c0*/  F2FP.SATFINITE.E5M2.F32.PACK_AB_MERGE_C R5, RZ, R216, RZ ;  /* 0x000000d8ff05723e */ /* 0x001fe400048060ff */
[C---:B------:R-:W-:Y:S01]  /*1e7d0*/  ISETP.LT.OR P6, PT, R0.reuse, 0xaa, !P2 ;  /* 0x000000aa0000780c */ /* 0x040fe200057c1670 */
[----:B------:R-:W2:Y:S04]  /*1e7e0*/  LDL.LU R36, [R1+0x21c] ;  /* 0x00021c0001247983 */ /* 0x000ea80000300800 */
[----:B------:R0:W-:Y:S01]  /*1e7f0*/  @!P0 STG.E.U8 desc[UR20][R2.64+0xa8], R5 ;  /* 0x0000a80502008986 */ /* 0x0001e2000c101114 */
[----:B------:R-:W-:-:S02]  /*1e800*/  ISETP.LT.OR P0, PT, R0, 0xb1, !P3 ;  /* 0x000000b10000780c */ /* 0x000fc40005f01670 */
[----:B-1----:R-:W-:Y:S01]  /*1e810*/  F2FP.SATFINITE.E5M2.F32.PACK_AB_MERGE_C R7, RZ, R218, RZ ;  /* 0x000000daff07723e */ /* 0x002fe200048060ff */
[----:B------:R-:W-:Y:S01]  /*1e820*/  @!P1 STG.E.U8 desc[UR20][R2.64+0xa9], R217 ;  /* 0x0000a9d902009986 */ /* 0x000fe2000c101114 */
[----:B------:R-:W-:-:S03]  /*1e830*/  ISETP.LT.OR P1, PT, R0, 0xb2, !P3 ;  /* 0x000000b20000780c */ /* 0x000fc60005f21670 */
[----:B------:R1:W-:Y:S01]  /*1e840*/  @!P5 STG.E.U8 desc[UR20][R24.64+0xa8], R7 ;  /* 0x0000a8071800d986 */ /* 0x0003e2000c101114 */
[C---:B------:R-:W-:Y:S02]  /*1e850*/  ISETP.LT.OR P5, PT, R0.reuse, 0xb1, !P2 ;  /* 0x000000b10000780c */ /* 0x040fe400057a1670 */
[----:B0-----:R-:W-:Y:S01]  /*1e860*/  F2FP.SATFINITE.E5M2.F32.PACK_AB_MERGE_C R5, RZ, R220, RZ ;  /* 0x000000dcff05723e */ /* 0x001fe200048060ff */
[----:B------:R-:W-:Y:S01]  /*1e870*/  @!P6 STG.E.U8 desc[UR20][R24.64+0xa9], R219 ;  /* 0x0000a9db1800e986 */ /* 0x000fe2000c101114 */
[----:B------:R-:W-:-:S03]  /*1e880*/  ISETP.LT.OR P6, PT, R0, 0xb2, !P2 ;  /* 0x000000b20000780c */ /* 0x000fc600057c1670 */
[----:B------:R0:W-:Y:S01]  /*1e890*/  @!P0 STG.E.U8 desc[UR20][R2.64+0xb0], R5 ;  /* 0x0000b00502008986 */ /* 0x0001e2000c101114 */
[C---:B------:R-:W-:Y:S02]  /*1e8a0*/  ISETP.LT.OR P0, PT, R0.reuse, 0xb9, !P3 ;  /* 0x000000b90000780c */ /* 0x040fe40005f01670 */
        /* <DEDUP_REMOVED lines=29> */
[----:B------:R-:W-:Y:S02]  /*1ea80*/  ISETP.LT.OR P0, PT, R0, 0xd1, !P3 ;  /* 0x000000d10000780c */ /* 0x000fe40005f01670 */
[----:B-1----:R-:W-:Y:S01]  /*1ea90*/  F2FP.SATFINITE.E5M2.F32.PACK_AB_MERGE_C R7, RZ, R234, RZ ;  /* 0x000000eaff07723e */ /* 0x002fe200048060ff */
[----:B------:R-:W2:Y:S01]  /*1eaa0*/  LDL.LU R35, [R1+0x220] ;  /* 0x0002200001237983 */ /* 0x000ea20000300800 */
[----:B------:R-:W-:Y:S01]  /*1eab0*/  F2FP.SATFINITE.E5M2.F32.PACK_AB_MERGE_C R9, RZ, R236, RZ ;  /* 0x000000ecff09723e */ /* 0x000fe200048060ff */
[----:B----4-:R-:W-:Y:S01]  /*1eac0*/  FMUL R6, R33, UR22 ;  /* 0x0000001621067c20 */ /* 0x010fe20008400000 */
[----:B------:R-:W-:Y:S01]  /*1ead0*/  F2FP.SATFINITE.E5M2.F32.PACK_AB_MERGE_C R11, RZ, R4, RZ ;  /* 0x00000004ff0b723e */ /* 0x000fe200048060ff */
[----:B------:R-:W-:Y:S01]  /*1eae0*/  @!P1 STG.E.U8 desc[UR20][R2.64+0xc9], R233 ;  /* 0x0000c9e902009986 */ /* 0x000fe2000c101114 */
[----:B0-----:R-:W-:Y:S01]  /*1eaf0*/  FMUL R5, R34, UR22 ;  /* 0x0000001622057c20 */ /* 0x001fe20008400000 */
[----:B-----5:R-:W-:-:S02]  /*1eb00*/  FMUL R4, R38, UR22 ;  /* 0x0000001626047c20 */ /* 0x020fc40008400000 */
[----:B------:R-:W4:Y:S01]  /*1eb10*/  LDL.LU R34, [R1+0x224] ;  /* 0x0002240001227983 */ /* 0x000f220000300800 */
[----:B------:R-:W-:-:S03]  /*1eb20*/  ISETP.LT.OR P1, PT, R0, 0xd2, !P3 ;  /* 0x000000d20000780c */ /* 0x000fc60005f21670 */
[----:B------:R-:W5:Y:S04]  /*1eb30*/  LDL.LU R33, [R1+0x228] ;  /* 0x0002280001217983 */ /* 0x000f680000300800 */
[----:B------:R3:W-:Y:S01]  /*1eb40*/  @!P5 STG.E.U8 desc[UR20][R24.64+0xc8], R7 ;  /* 0x0000c8071800d986 */ /* 0x0007e2000c101114 */
[----:B------:R-:W-:-:S03]  /*1eb50*/  ISETP.LT.OR P5, PT, R0, 0xd1, !P2 ;  /* 0x000000d10000780c */ /* 0x000fc600057a1670 */
[----:B------:R-:W-:Y:S01]  /*1eb60*/  @!P6 STG.E.U8 desc[UR20][R24.64+0xc9], R235 ;  /* 0x0000c9eb1800e986 */ /* 0x000fe2000c101114 */
[----:B------:R-:W-:-:S03]  /*1eb70*/  ISETP.LT.OR P6, PT, R0, 0xd2, !P2 ;  /* 0x000000d20000780c */ /* 0x000fc600057c1670 */
[----:B------:R0:W-:Y:S01]  /*1eb80*/  @!P0 STG.E.U8 desc[UR20][R2.64+0xd0], R9 ;  /* 0x0000d00902008986 */ /* 0x0001e2000c101114 */
[----:B---3--:R-:W-:-:S03]  /*1eb90*/  FMUL R7, R31, UR22 ;  /* 0x000000161f077c20 */ /* 0x008fc60008400000 */
[----:B------:R-:W3:Y:S04]  /*1eba0*/  LDL.LU R31, [R1+0x22c] ;  /* 0x00022c00011f7983 */ /* 0x000ee80000300800 */
[----:B------:R-:W3:Y:S01]  /*1ebb0*/  LDL.LU R38, [R1+0x230] ;  /* 0x0002300001267983 */ /* 0x000ee20000300800 */
[----:B0-----:R-:W-:Y:S01]  /*1ebc0*/  F2FP.SATFINITE.E5M2.F32.PACK_AB_MERGE_C R9, RZ, R4, RZ ;  /* 0x00000004ff09723e */ /* 0x001fe200048060ff */
[----:B------:R-:W-:Y:S02]  /*1ebd0*/  FMUL R4, R30, UR22 ;  /* 0x000000161e047c20 */ /* 0x000fe40008400000 */
[----:B------:R-:W3:Y:S01]  /*1ebe0*/  LDL.LU R30, [R1+0x234] ;  /* 0x00023400011e7983 */ /* 0x000ee20000300800 */
[----:B------:R-:W-:Y:S02]  /*1ebf0*/  F2FP.SATFINITE.E5M2.F32.PACK_AB_MERGE_C R237, RZ, R237, RZ ;  /* 0x000000edffed723e */ /* 0x000fe400048060ff */
[----:B------:R-:W-:Y:S01]  /*1ec00*/  F2FP.SATFINITE.E5M2.F32.PACK_AB_MERGE_C R13, RZ, R5, RZ ;  /* 0x00000005ff0d723e */ /* 0x000fe200048060ff */
[----:B------:R-:W-:Y:S01]  /*1ec10*/  FMUL R5, R37, UR22 ;  /* 0x0000001625057c20 */ /* 0x000fe20008400000 */
[----:B------:R-:W-:Y:S01]  /*1ec20*/  ISETP.LT.OR P0, PT, R0, 0xd9, !P3 ;  /* 0x000000d90000780c */ /* 0x000fe20005f01670 */
[----:B------:R-:W3:Y:S01]  /*1ec30*/  LDL.LU R37, [R1+0x238] ;  /* 0x0002380001257983 */ /* 0x000ee20000300800 */
[----:B------:R-:W-:-:S03]  /*1ec40*/  F2FP.SATFINITE.E5M2.F32.PACK_AB_MERGE_C R15, RZ, R6, RZ ;  /* 0x00000006ff0f723e */ /* 0x000fc600048060ff */
[----:B------:R-:W-:Y:S01]  /*1ec50*/  @!P1 STG.E.U8 desc[UR20][R2.64+0xd1], R237 ;  /* 0x0000d1ed02009986 */ /* 0x000fe2000c101114 */
[----:B------:R-:W-:-:S03]  /*1ec60*/  ISETP.LT.OR P1, PT, R0, 0xda, !P3 ;  /* 0x000000da0000780c */ /* 0x000fc60005f21670 */
[----:B------:R0:W-:Y:S01]  /*1ec70*/  @!P5 STG.E.U8 desc[UR20][R24.64+0xd0], R11 ;  /* 0x0000d00b1800d986 */ /* 0x0001e2000c101114 */
[----:B------:R-:W-:-:S03]  /*1ec80*/  ISETP.LT.OR P5, PT, R0, 0xd9, !P2 ;  /* 0x000000d90000780c */ /* 0x000fc600057a1670 */
[----:B------:R1:W-:Y:S01]  /*1ec90*/  @!P6 STG.E.U8 desc[UR20][R24.64+0xd1], R13 ;  /* 0x0000d10d1800e986 */ /* 0x0003e2000c101114 */
[----:B0-----:R-:W-:Y:S02]  /*1eca0*/  F2FP.SATFINITE.E5M2.F32.PACK_AB_MERGE_C R11, RZ, R5, RZ ;  /* 0x00000005ff0b723e */ /* 0x001fe400048060ff */
[----:B-1----:R-:W-:Y:S01]  /*1ecb0*/  F2FP.SATFINITE.E5M2.F32.PACK_AB_MERGE_C R13, RZ, R7, RZ ;  /* 0x00000007ff0d723e */ /* 0x002fe200048060ff */
[----:B------:R0:W-:Y:S04]  /*1ecc0*/  @!P0 STG.E.U8 desc[UR20][R2.64+0xd8], R9 ;  /* 0x0000d80902008986 */ /* 0x0001e8000c101114 */
[----:B------:R1:W-:Y:S01]  /*1ecd0*/  @!P1 STG.E.U8 desc[UR20][R2.64+0xd9], R11 ;  /* 0x0000d90b02009986 */ /* 0x0003e2000c101114 */
[----:B0-----:R-:W-:-:S03]  /*1ece0*/  F2FP.SATFINITE.E5M2.F32.PACK_AB_MERGE_C R9, RZ, R4, RZ ;  /* 0x00000004ff09723e */ /* 0x001fc600048060ff */
[----:B------:R0:W-:Y:S01]  /*1ecf0*/  @!P5 STG.E.U8 desc[UR20][R24.64+0xd8], R15 ;  /* 0x0000d80f1800d986 */ /* 0x0001e2000c101114 */
[----:B--2---:R-:W-:-:S03]  /*1ed00*/  FMUL R5, R36, UR22 ;  /* 0x0000001624057c20 */ /* 0x004fc60008400000 */
[----:B------:R-:W2:Y:S02]  /*1ed10*/  LDL.LU R36, [R1+0x23c] ;  /* 0x00023c0001247983 */ /* 0x000ea40000300800 */
[----:B-1----:R-:W-:Y:S01]  /*1ed20*/  F2FP.SATFINITE.E5M2.F32.PACK_AB_MERGE_C R11, RZ, R5, RZ ;  /* 0x00000005ff0b723e */ /* 0x002fe200048060ff */
[----:B------:R-:W-:Y:S02]  /*1ed30*/  FMUL R6, R35, UR22 ;  /* 0x0000001623067c20 */ /* 0x000fe40008400000 */
[----:B------:R-:W2:Y:S01]  /*1ed40*/  LDL.LU R35, [R1+0x240] ;  /* 0x0002400001237983 */ /* 0x000ea20000300800 */
[----:B----4-:R-:W-:-:S03]  /*1ed50*/  FMUL R7, R34, UR22 ;  /* 0x0000001622077c20 */ /* 0x010fc60008400000 */
[----:B------:R-:W4:Y:S01]  /*1ed60*/  LDL.LU R34, [R1+0x244] ;  /* 0x0002440001227983 */ /* 0x000f220000300800 */
[----:B-----5:R-:W-:-:S03]  /*1ed70*/  FMUL R4, R33, UR22 ;  /* 0x0000001621047c20 */ /* 0x020fc60008400000 */
[----:B------:R-:W5:Y:S01]  /*1ed80*/  LDL.LU R33, [R1+0x248] ;  /* 0x0002480001217983 */ /* 0x000f620000300800 */
[----:B0-----:R-:W-:Y:S01]  /*1ed90*/  F2FP.SATFINITE.E5M2.F32.PACK_AB_MERGE_C R15, RZ, R6, RZ ;  /* 0x00000006ff0f723e */ /* 0x001fe200048060ff */
[----:B---3--:R-:W-:Y:S02]  /*1eda0*/  FMUL R5, R31, UR22 ;  /* 0x000000161f057c20 */ /* 0x008fe40008400000 */
[----:B------:R-:W3:Y:S01]  /*1edb0*/  LDL.LU R31, [R1+0x24c] ;  /* 0x00024c00011f7983 */ /* 0x000ee20000300800 */
[----:B------:R-:W-:-:S03]  /*1edc0*/  FMUL R6, R30, UR22 ;  /* 0x000000161e067c20 */ /* 0x000fc60008400000 */
[----:B------:R-:W3:Y:S01]  /*1edd0*/  LDL.LU R30, [R1+0x250] ;  /* 0x00025000011e7983 */ /* 0x000ee20000300800 */
[C---:B------:R-:W-:Y:S02]  /*1ede0*/  ISETP.LT.OR P6, PT, R0.reuse, 0xda, !P2 ;  /* 0x000000da0000780c */ /* 0x040fe400057c1670 */
[C---:B------:R-:W-:Y:S02]  /*1edf0*/  ISETP.LT.OR P5, PT, R0.reuse, 0xe1, !P3 ;  /* 0x000000e10000780c */ /* 0x040fe40005fa1670 */
[C---:B------:R-:W-:Y:S02]  /*1ee00*/  ISETP.LT.OR P0, PT, R0.reuse, 0xe1, !P2 ;  /* 0x000000e10000780c */ /* 0x040fe40005701670 */
[----:B------:R-:W-:-:S07]  /*1ee10*/  ISETP.LT.OR P1, PT, R0, 0xe2, !P2 ;  /* 0x000000e20000780c */ /* 0x000fce0005721670 */
[----:B------:R0:W-:Y:S01]  /*1ee20*/  @!P6 STG.E.U8 desc[UR20][R24.64+0xd9], R13 ;  /* 0x0000d90d1800e986 */ /* 0x0001e2000c101114 */
[C---:B------:R-:W-:Y:S02]  /*1ee30*/  ISETP.LT.OR P6, PT, R0.reuse, 0xe2, !P3 ;  /* 0x000000e20000780c */ /* 0x040fe40005fc1670 */
[----:B------:R-:W-:Y:S01]  /*1ee40*/  F2FP.SATFINITE.E5M2.F32.PACK_AB_MERGE_C R7, RZ, R7, RZ ;  /* 0x00000007ff07723e */ /* 0x000fe200048060ff */
[----:B------:R1:W-:Y:S01]  /*1ee50*/  @!P5 STG.E.U8 desc[UR20][R2.64+0xe0], R9 ;  /* 0x0000e0090200d986 */ /* 0x0003e2000c101114 */
[----:B------:R-:W-:Y:S02]  /*1ee60*/  ISETP.LT.OR P5, PT, R0, 0xea, !P2 ;  /* 0x000000ea0000780c */ /* 0x000fe400057a1670 */
[----:B0-----:R-:W-:Y:S01]  /*1ee70*/  F2FP.SATFINITE.E5M2.F32.PACK_AB_MERGE_C R13, RZ, R4, RZ ;  /* 0x00000004ff0d723e */ /* 0x001fe200048060ff */
[----:B------:R-:W-:-:S06]  /*1ee80*/  FMUL R4, R38, UR22 ;  /* 0x0000001626047c20 */ /* 0x000fcc0008400000 */
[----:B------:R-:W-:Y:S01]  /*1ee90*/  @!P6 STG.E.U8 desc[UR20][R2.64+0xe1], R11 ;  /* 0x0000e10b0200e986 */ /* 0x000fe2000c101114 */
[----:B------:R-:W-:-:S03]  /*1eea0*/  ISETP.LT.OR P6, PT, R0, 0xe9, !P3 ;  /* 0x000000e90000780c */ /* 0x000fc60005fc1670 */
[----:B------:R-:W-:Y:S01]  /*1eeb0*/  @!P0 STG.E.U8 desc[UR20][R24.64+0xe0], R15 ;  /* 0x0000e00f18008986 */ /* 0x000fe2000c101114 */
[----:B------:R-:W-:-:S03]  /*1eec0*/  ISETP.LT.OR P0, PT, R0, 0xea, !P3 ;  /* 0x000000ea0000780c */ /* 0x000fc60005f01670 */
[----:B------:R0:W-:Y:S04]  /*1eed0*/  @!P1 STG.E.U8 desc[UR20][R24.64+0xe1], R7 ;  /* 0x0000e10718009986 */ /* 0x0001e8000c101114 */
[----:B------:R-:W3:Y:S01]  /*1eee0*/  LDL.LU R38, [R1+0x254] ;  /* 0x0002540001267983 */ /* 0x000ee20000300800 */
[----:B-1----:R-:W-:Y:S02]  /*1eef0*/  F2FP.SATFINITE.E5M2.F32.PACK_AB_MERGE_C R9, RZ, R5, RZ ;  /* 0x00000005ff09723e */ /* 0x002fe400048060ff */
[----:B0-----:R-:W-:Y:S01]  /*1ef00*/  F2FP.SATFINITE.E5M2.F32.PACK_AB_MERGE_C R7, RZ, R4, RZ ;  /* 0x00000004ff07723e */ /* 0x001fe200048060ff */
[----:B------:R-:W-:Y:S02]  /*1ef10*/  FMUL R4, R37, UR22 ;  /* 0x0000001625047c20 */ /* 0x000fe40008400000 */
[----:B------:R-:W3:Y:S01]  /*1ef20*/  LDL.LU R37, [R1+0x258] ;  /* 0x0002580001257983 */ /* 0x000ee20000300800 */
[----:B------:R-:W-:-:S02]  /*1ef30*/  F2FP.SATFINITE.E5M2.F32.PACK_AB_MERGE_C R11, RZ, R6, RZ ;  /* 0x00000006ff0b723e */ /* 0x000fc400048060ff */
[----:B------:R-:W-:Y:S01]  /*1ef40*/  F2FP.SATFINITE.E5M2.F32.PACK_AB_MERGE_C R15, RZ, R4, RZ ;  /* 0x00000004ff0f723e */ /* 0x000fe200048060ff */
[----:B------:R-:W-:Y:S04]  /*1ef50*/  @!P6 STG.E.U8 desc[UR20][R2.64+0xe8], R13 ;  /* 0x0000e80d0200e986 */ /* 0x000fe8000c101114 */
[----:B------:R0:W-:Y:S04]  /*1ef60*/  @!P0 STG.E.U8 desc[UR20][R2.64+0xe9], R9 ;  /* 0x0000e90902008986 */ /* 0x0001e8000c101114 */
[----:B------:R1:W-:Y:S01]  /*1ef70*/  @!P5 STG.E.U8 desc[UR20][R24.64+0xe9], R11 ;  /* 0x0000e90b1800d986 */ /* 0x0003e2000c101114 */
[----:B--2---:R-:W-:-:S03]  /*1ef80*/  FMUL R5, R36, UR22 ;  /* 0x0000001624057c20 */ /* 0x004fc60008400000 */
[----:B------:R-:W2:Y:S02]  /*1ef90*/  LDL.LU R36, [R1+0x25c] ;  /* 0x00025c0001247983 */ /* 0x000ea40000300800 */
[----:B0-----:R-:W-:Y:S01]  /*1efa0*/  F2FP.SATFINITE.E5M2.F32.PACK_AB_MERGE_C R9, RZ, R5, RZ ;  /* 0x00000005ff09723e */ /* 0x001fe200048060ff */
[----:B------:R-:W-:Y:S02]  /*1efb0*/  FMUL R6, R35, UR22 ;  /* 0x0000001623067c20 */ /* 0x000fe40008400000 */
[----:B------:R-:W2:Y:S01]  /*1efc0*/  LDL.LU R35, [R1+0x260] ;  /* 0x0002600001237983 */ /* 0x000ea20000300800 */
[----:B----4-:R-:W-:-:S03]  /*1efd0*/  FMUL R4, R34, UR22 ;  /* 0x0000001622047c20 */ /* 0x010fc60008400000 */
[----:B------:R-:W4:Y:S02]  /*1efe0*/  LDL.LU R34, [R1+0x264] ;  /* 0x0002640001227983 */ /* 0x000f240000300800 */
[----:B-1----:R-:W-:Y:S01]  /*1eff0*/  F2FP.SATFINITE.E5M2.F32.PACK_AB_MERGE_C R11, RZ, R4, RZ ;  /* 0x00000004ff0b723e */ /* 0x002fe200048060ff */
[----:B-----5:R-:W-:Y:S02]  /*1f000*/  FMUL R4, R33, UR22 ;  /* 0x0000001621047c20 */ /* 0x020fe40008400000 */
[----:B------:R-:W5:Y:S03]  /*1f010*/  LDL.LU R33, [R1+0x268] ;  /* 0x0002680001217983 */ /* 0x000f660000300800 */
[----:B------:R-:W-:Y:S01]  /*1f020*/  F2FP.SATFINITE.E5M2.F32.PACK_AB_MERGE_C R13, RZ, R4, RZ ;  /* 0x00000004ff0d723e */ /* 0x000fe200048060ff */
        /* <DEDUP_REMOVED lines=9> */
[----:B------:R-:W-:-:S03]  /*1f0c0*/  ISETP.LT.OR P1, PT, R0, 0xf1, !P2 ;  /* 0x000000f10000780c */ /* 0x000fc60005721670 */
[----:B------:R1:W-:Y:S01]  /*1f0d0*/  @!P6 STG.E.U8 desc[UR20][R2.64+0xf0], R15 ;  /* 0x0000f00f0200e986 */ /* 0x0003e2000c101114 */
[C---:B------:R-:W-:Y:S02]  /*1f0e0*/  ISETP.LT.OR P6, PT, R0.reuse, 0xf9, !P3 ;  /* 0x000000f90000780c */ /* 0x040fe40005fc1670 */
[----:B------:R-:W-:Y:S01]  /*1f0f0*/  ISETP.LT.OR P3, PT, R0, 0xfa, !P3 ;  /* 0x000000fa0000780c */ /* 0x000fe20005f61670 */
[----:B------:R1:W-:Y:S01]  /*1f100*/  @!P0 STG.E.U8 desc[UR20][R2.64+0xf1], R9 ;  /* 0x0000f10902008986 */ /* 0x0003e2000c101114 */
[----:B0-----:R-:W-:Y:S02]  /*1f110*/  F2FP.SATFINITE.E5M2.F32.PACK_AB_MERGE_C R7, RZ, R6, RZ ;  /* 0x00000006ff07723e */ /* 0x001fe400048060ff */
[----:B-1----:R-:W-:Y:S02]  /*1f120*/  F2FP.SATFINITE.E5M2.F32.PACK_AB_MERGE_C R15, RZ, R5, RZ ;  /* 0x00000005ff0f723e */ /* 0x002fe400048060ff */
[----:B------:R-:W-:Y:S01]  /*1f130*/  F2FP.SATFINITE.E5M2.F32.PACK_AB_MERGE_C R9, RZ, R4, RZ ;  /* 0x00000004ff09723e */ /* 0x000fe200048060ff */
[----:B------:R-:W-:-:S02]  /*1f140*/  FMUL R4, R38, UR22 ;  /* 0x0000001626047c20 */ /* 0x000fc40008400000 */
[----:B------:R-:W3:Y:S04]  /*1f150*/  LDL.LU R38, [R1+0x274] ;  /* 0x0002740001267983 */ /* 0x000ee80000300800 */
[----:B------:R0:W-:Y:S01]  /*1f160*/  @!P5 STG.E.U8 desc[UR20][R24.64+0xf1], R11 ;  /* 0x0000f10b1800d986 */ /* 0x0001e2000c101114 */
[----:B------:R-:W-:Y:S01]  /*1f170*/  ISETP.LT.OR P5, PT, R0, 0xf9, !P2 ;  /* 0x000000f90000780c */ /* 0x000fe200057a1670 */
[----:B------:R-:W-:Y:S02]  /*1f180*/  FMUL R5, R37, UR22 ;  /* 0x0000001625057c20 */ /* 0x000fe40008400000 */
[----:B------:R-:W3:Y:S04]  /*1f190*/  LDL.LU R37, [R1+0x278] ;  /* 0x0002780001257983 */ /* 0x000ee80000300800 */
[----:B------:R1:W-:Y:S04]  /*1f1a0*/  @!P1 STG.E.U8 desc[UR20][R24.64+0xf0], R7 ;  /* 0x0000f00718009986 */ /* 0x0003e8000c101114 */
[----:B------:R-:W-:Y:S04]  /*1f1b0*/  @!P6 STG.E.U8 desc[UR20][R2.64+0xf8], R13 ;  /* 0x0000f80d0200e986 */ /* 0x000fe8000c101114 */
[----:B------:R4:W-:Y:S01]  /*1f1c0*/  @!P3 STG.E.U8 desc[UR20][R2.64+0xf9], R15 ;  /* 0x0000f90f0200b986 */ /* 0x0009e2000c101114 */
[----:B0-----:R-:W-:-:S03]  /*1f1d0*/  F2FP.SATFINITE.E5M2.F32.PACK_AB_MERGE_C R11, RZ, R4, RZ ;  /* 0x00000004ff0b723e */ /* 0x001fc600048060ff */
[----:B------:R0:W-:Y:S01]  /*1f1e0*/  @!P5 STG.E.U8 desc[UR20][R24.64+0xf8], R9 ;  /* 0x0000f8091800d986 */ /* 0x0001e2000c101114 */
[----:B--2---:R-:W-:-:S03]  /*1f1f0*/  FMUL R6, R36, UR22 ;  /* 0x0000001624067c20 */ /* 0x004fc60008400000 */
[----:B------:R-:W2:Y:S01]  /*1f200*/  LDL.LU R36, [R1+0x27c] ;  /* 0x00027c0001247983 */ /* 0x000ea20000300800 */
[----:B-1----:R-:W-:-:S03]  /*1f210*/  FMUL R7, R35, UR22 ;  /* 0x0000001623077c20 */ /* 0x002fc60008400000 */
        /* <DEDUP_REMOVED lines=10> */
[----:B------:R-:W-:Y:S02]  /*1f2c0*/  ISETP.GE.AND P1, PT, R32, 0x81, PT ;  /* 0x000000812000780c */ /* 0x000fe40003f26270 */
[C---:B------:R-:W-:Y:S02]  /*1f2d0*/  ISETP.LT.OR P2, PT, R0.reuse, 0xfa, !P2 ;  /* 0x000000fa0000780c */ /* 0x040fe40005741670 */
[C---:B------:R-:W-:Y:S02]  /*1f2e0*/  ISETP.LT.OR P6, PT, R0.reuse, 0x1, !P1 ;  /* 0x000000010000780c */ /* 0x040fe40004fc1670 */
[----:B------:R-:W-:Y:S02]  /*1f2f0*/  ISETP.LT.OR P3, PT, R0, 0x2, !P1 ;  /* 0x000000020000780c */ /* 0x000fe40004f61670 */
[----:B------:R-:W-:Y:S02]  /*1f300*/  F2FP.SATFINITE.E5M2.F32.PACK_AB_MERGE_C R5, RZ, R5, RZ ;  /* 0x00000005ff05723e */ /* 0x000fe400048060ff */
[----:B------:R-:W-:-:S05]  /*1f310*/  ISETP.GE.AND P0, PT, R32, 0x89, PT ;  /* 0x000000892000780c */ /* 0x000fca0003f06270 */
[----:B------:R-:W-:Y:S01]  /*1f320*/  @!P2 STG.E.U8 desc[UR20][R24.64+0xf9], R11 ;  /* 0x0000f90b1800a986 */ /* 0x000fe2000c101114 */
[----:B------:R-:W-:-:S03]  /*1f330*/  F2FP.SATFINITE.E5M2.F32.PACK_AB_MERGE_C R13, RZ, R6, RZ ;  /* 0x00000006ff0d723e */ /* 0x000fc600048060ff */
[----:B------:R0:W-:Y:S01]  /*1f340*/  @!P6 STG.E.U8 desc[UR20][R28.64], R5 ;  /* 0x000000051c00e986 */ /* 0x0001e2000c101114 */
[C---:B------:R-:W-:Y:S02]  /*1f350*/  ISETP.LT.OR P6, PT, R0.reuse, 0x2, !P0 ;  /* 0x000000020000780c */ /* 0x040fe400047c1670 */
[C---:B------:R-:W-:Y:S01]  /*1f360*/  ISETP.LT.OR P5, PT, R0.reuse, 0x1, !P0 ;  /* 0x000000010000780c */ /* 0x040fe200047a1670 */
[----:B------:R1:W-:Y:S01]  /*1f370*/  @!P3 STG.E.U8 desc[UR20][R28.64+0x1], R13 ;  /* 0x0000010d1c00b986 */ /* 0x0003e2000c101114 */
[----:B------:R-:W-:Y:S02]  /*1f380*/  ISETP.LT.OR P2, PT, R0, 0xa, !P1 ;  /* 0x0000000a0000780c */ /* 0x000fe40004f41670 */
[----:B0-----:R-:W-:Y:S02]  /*1f390*/  F2FP.SATFINITE.E5M2.F32.PACK_AB_MERGE_C R5, RZ, R3, RZ ;  /* 0x00000003ff05723e */ /* 0x001fe400048060ff */
[----:B-1----:R-:W-:Y:S01]  /*1f3a0*/  F2FP.SATFINITE.E5M2.F32.PACK_AB_MERGE_C R13, RZ, R2, RZ ;  /* 0x00000002ff0d723e */ /* 0x002fe200048060ff */
[----:B------:R-:W-:-:S02]  /*1f3b0*/  FMUL R3, R38, UR22 ;  /* 0x0000001626037c20 */ /* 0x000fc40008400000 */
[----:B------:R-:W3:Y:S01]  /*1f3c0*/  LDL.LU R38, [R1+0x294] ;  /* 0x0002940001267983 */ /* 0x000ee20000300800 */
[----:B------:R-:W-:Y:S02]  /*1f3d0*/  F2FP.SATFINITE.E5M2.F32.PACK_AB_MERGE_C R11, RZ, R4, RZ ;  /* 0x00000004ff0b723e */ /* 0x000fe400048060ff */
[----:B------:R-:W-:Y:S01]  /*1f3e0*/  ISETP.LT.OR P3, PT, R0, 0x9, !P1 ;  /* 0x000000090000780c */ /* 0x000fe20004f61670 */
[----:B------:R0:W-:Y:S01]  /*1f3f0*/  @!P6 STG.E.U8 desc[UR20][R26.64+0x1], R9 ;  /* 0x000001091a00e986 */ /* 0x0001e2000c101114 */
[----:B------:R-:W-:-:S03]  /*1f400*/  FMUL R2, R37, UR22 ;  /* 0x0000001625027c20 */ /* 0x000fc60008400000 */
[----:B------:R-:W3:Y:S01]  /*1f410*/  LDL.LU R37, [R1+0x298] ;  /* 0x0002980001257983 */ /* 0x000ee20000300800 */
[----:B------:R-:W-:Y:S02]  /*1f420*/  F2FP.SATFINITE.E5M2.F32.PACK_AB_MERGE_C R7, RZ, R7, RZ ;  /* 0x00000007ff07723e */ /* 0x000fe400048060ff */
[----:B0-----:R-:W-:-:S03]  /*1f430*/  F2FP.SATFINITE.E5M2.F32.PACK_AB_MERGE_C R9, RZ, R2, RZ ;  /* 0x00000002ff09723e */ /* 0x001fc600048060ff */
        /* <DEDUP_REMOVED lines=8> */
[----:B------:R-:W2:Y:S03]  /*1f4c0*/  LDL.LU R35, [R1+0x2a0] ;  /* 0x0002a00001237983 */ /* 0x000ea60000300800 */
[----:B------:R-:W-:Y:S01]  /*1f4d0*/  F2FP.SATFINITE.E5M2.F32.PACK_AB_MERGE_C R15, RZ, R2, RZ ;  /* 0x00000002ff0f723e */ /* 0x000fe200048060ff */
[----:B----4-:R-:W-:Y:S02]  /*1f4e0*/  FMUL R2, R34, UR22 ;  /* 0x0000001622027c20 */ /* 0x010fe40008400000 */
[----:B------:R-:W4:Y:S01]  /*1f4f0*/  LDL.LU R34, [R1+0x2a4] ;  /* 0x0002a40001227983 */ /* 0x000f220000300800 */
[----:B-----5:R-:W-:-:S03]  /*1f500*/  FMUL R3, R33, UR22 ;  /* 0x0000001621037c20 */ /* 0x020fc60008400000 */
[----:B------:R-:W5:Y:S01]  /*1f510*/  LDL.LU R33, [R1+0x2a8] ;  /* 0x0002a80001217983 */ /* 0x000f620000300800 */
[----:B---3--:R-:W-:-:S03]  /*1f520*/  FMUL R4, R31, UR22 ;  /* 0x000000161f047c20 */ /* 0x008fc60008400000 */
[----:B------:R-:W3:Y:S01]  /*1f530*/  LDL.LU R31, [R1+0x2ac] ;  /* 0x0002ac00011f7983 */ /* 0x000ee20000300800 */
[----:B0-----:R-:W-:-:S03]  /*1f540*/  FMUL R5, R30, UR22 ;  /* 0x000000161e057c20 */ /* 0x001fc60008400000 */
[----:B------:R-:W3:Y:S01]  /*1f550*/  LDL.LU R30, [R1+0x2b0] ;  /* 0x0002b000011e7983 */ /* 0x000ee20000300800 */
[C---:B------:R-:W-:Y:S02]  /*1f560*/  ISETP.LT.OR P6, PT, R0.reuse, 0xa, !P0 ;  /* 0x0000000a0000780c */ /* 0x040fe400047c1670 */
[C---:B------:R-:W-:Y:S02]  /*1f570*/  ISETP.LT.OR P5, PT, R0.reuse, 0x9, !P0 ;  /* 0x000000090000780c */ /* 0x040fe400047a1670 */
[C---:B------:R-:W-:Y:S02]  /*1f580*/  ISETP.LT.OR P3, PT, R0.reuse, 0x11, !P1 ;  /* 0x000000110000780c */ /* 0x040fe40004f61670 */
[----:B------:R-:W-:-:S07]  /*1f590*/  ISETP.LT.OR P2, PT, R0, 0x12, !P1 ;  /* 0x000000120000780c */ /* 0x000fce0004f41670 */
[----:B------:R0:W-:Y:S01]  /*1f5a0*/  @!P6 STG.E.U8 desc[UR20][R26.64+0x9], R7 ;  /* 0x000009071a00e986 */ /* 0x0001e2000c101114 */
[----:B------:R-:W-:-:S03]  /*1f5b0*/  ISETP.LT.OR P6, PT, R0, 0x12, !P0 ;  /* 0x000000120000780c */ /* 0x000fc600047c1670 */
[----:B------:R-:W-:Y:S01]  /*1f5c0*/  @!P5 STG.E.U8 desc[UR20][R26.64+0x8], R13 ;  /* 0x0000080d1a00d986 */ /* 0x000fe2000c101114 */
[----:B------:R-:W-:-:S03]  /*1f5d0*/  ISETP.LT.OR P5, PT, R0, 0x11, !P0 ;  /* 0x000000110000780c */ /* 0x000fc600047a1670 */
[----:B------:R1:W-:Y:S01]  /*1f5e0*/  @!P3 STG.E.U8 desc[UR20][R28.64+0x10], R9 ;  /* 0x000010091c00b986 */ /* 0x0003e2000c101114 */
[C---:B------:R-:W-:Y:S02]  /*1f5f0*/  ISETP.LT.OR P3, PT, R0.reuse, 0x19, !P1 ;  /* 0x000000190000780c */ /* 0x040fe40004f61670 */
[----:B0-----:R-:W-:Y:S01]  /*1f600*/  F2FP.SATFINITE.E5M2.F32.PACK_AB_MERGE_C R7, RZ, R2, RZ ;  /* 0x00000002ff07723e */ /* 0x001fe200048060ff */
[----:B------:R0:W-:Y:S01]  /*1f610*/  @!P2 STG.E.U8 desc[UR20][R28.64+0x11], R11 ;  /* 0x0000110b1c00a986 */ /* 0x0001e2000c101114 */
[----:B------:R-:W-:Y:S02]  /*1f620*/  ISETP.LT.OR P2, PT, R0, 0x1a, !P1 ;  /* 0x0000001a0000780c */ /* 0x000fe40004f41670 */
[----:B-1----:R-:W-:Y:S01]  /*1f630*/  F2FP.SATFINITE.E5M2.F32.PACK_AB_MERGE_C R9, RZ, R3, RZ ;  /* 0x00000003ff09723e */ /* 0x002fe200048060ff */
[----:B------:R-:W-:Y:S02]  /*1f640*/  FMUL R2, R38, UR22 ;  /* 0x0000001626027c20 */ /* 0x000fe40008400000 */
[----:B------:R-:W3:Y:S01]  /*1f650*/  LDL.LU R38, [R1+0x2b4] ;  /* 0x0002b40001267983 */ /* 0x000ee20000300800 */
[----:B0-----:R-:W-:-:S03]  /*1f660*/  F2FP.SATFINITE.E5M2.F32.PACK_AB_MERGE_C R11, RZ, R4, RZ ;  /* 0x00000004ff0b723e */ /* 0x001fc600048060ff */
[----:B------:R0:W-:Y:S01]  /*1f670*/  @!P6 STG.E.U8 desc[UR20][R26.64+0x11], R7 ;  /* 0x000011071a00e986 */ /* 0x0001e2000c101114 */
[----:B------:R-:W-:Y:S01]  /*1f680*/  ISETP.LT.OR P6, PT, R0, 0x1a, !P0 ;  /* 0x0000001a0000780c */ /* 0x000fe200047c1670 */
[----:B------:R-:W-:Y:S02]  /*1f690*/  FMUL R3, R37, UR22 ;  /* 0x0000001625037c20 */ /* 0x000fe40008400000 */
[----:B------:R-:W3:Y:S01]  /*1f6a0*/  LDL.LU R37, [R1+0x2b8] ;  /* 0x0002b80001257983 */ /* 0x000ee20000300800 */
[----:B0-----:R-:W-:-:S03]  /*1f6b0*/  F2FP.SATFINITE.E5M2.F32.PACK_AB_MERGE_C R7, RZ, R2, RZ ;  /* 0x00000002ff07723e */ /* 0x001fc600048060ff */
[----:B------:R-:W-:Y:S04]  /*1f6c0*/  @!P5 STG.E.U8 desc[UR20][R26.64+0x10], R15 ;  /* 0x0000100f1a00d986 */ /* 0x000fe8000c101114 */
        /* <DEDUP_REMOVED lines=13> */
[----:B------:R-:W5:Y:S02]  /*1f7a0*/  LDL.LU R33, [R1+0x2c8] ;  /* 0x0002c80001217983 */ /* 0x000f640000300800 */
        /* <DEDUP_REMOVED lines=8> */
[----:B------:R-:W-:Y:S02]  /*1f830*/  F2FP.SATFINITE.E5M2.F32.PACK_AB_MERGE_C R5, RZ, R5, RZ ;  /* 0x00000005ff05723e */ /* 0x000fe400048060ff */
[----:B------:R-:W-:-:S05]  /*1f840*/  ISETP.LT.OR P6, PT, R0, 0x22, !P0 ;  /* 0x000000220000780c */ /* 0x000fca00047c1670 */
[----:B------:R0:W-:Y:S01]  /*1f850*/  @!P5 STG.E.U8 desc[UR20][R26.64+0x18], R5 ;  /* 0x000018051a00d986 */ /* 0x0001e2000c101114 */
[----:B------:R-:W-:-:S03]  /*1f860*/  ISETP.LT.OR P5, PT, R0, 0x21, !P0 ;  /* 0x000000210000780c */ /* 0x000fc600047a1670 */
[----:B------:R-:W-:Y:S01]  /*1f870*/  @!P3 STG.E.U8 desc[UR20][R28.64+0x20], R9 ;  /* 0x000020091c00b986 */ /* 0x000fe2000c101114 */
[----:B------:R-:W-:-:S03]  /*1f880*/  ISETP.LT.OR P3, PT, R0, 0x29, !P1 ;  /* 0x000000290000780c */ /* 0x000fc60004f61670 */
[----:B------:R1:W-:Y:S01]  /*1f890*/  @!P2 STG.E.U8 desc[UR20][R28.64+0x21], R11 ;  /* 0x0000210b1c00a986 */ /* 0x0003e2000c101114 */
[----:B------:R-:W-:Y:S02]  /*1f8a0*/  ISETP.LT.OR P2, PT, R0, 0x2a, !P1 ;  /* 0x0000002a0000780c */ /* 0x000fe40004f41670 */
[----:B0-----:R-:W-:Y:S02]  /*1f8b0*/  F2FP.SATFINITE.E5M2.F32.PACK_AB_MERGE_C R5, RZ, R3, RZ ;  /* 0x00000003ff05723e */ /* 0x001fe400048060ff */
[----:B-1----:R-:W-:Y:S01]  /*1f8c0*/  F2FP.SATFINITE.E5M2.F32.PACK_AB_MERGE_C R11, RZ, R2, RZ ;  /* 0x00000002ff0b723e */ /* 0x002fe200048060ff */
[----:B------:R-:W-:Y:S02]  /*1f8d0*/  FMUL R2, R38, UR22 ;  /* 0x0000001626027c20 */ /* 0x000fe40008400000 */
[----:B------:R-:W3:Y:S01]  /*1f8e0*/  LDL.LU R38, [R1+0x2d4] ;  /* 0x0002d40001267983 */ /* 0x000ee20000300800 */
[----:B------:R-:W-:-:S03]  /*1f8f0*/  F2FP.SATFINITE.E5M2.F32.PACK_AB_MERGE_C R9, RZ, R4, RZ ;  /* 0x00000004ff09723e */ /* 0x000fc600048060ff */
[----:B------:R-:W-:Y:S01]  /*1f900*/  @!P6 STG.E.U8 desc[UR20][R26.64+0x21], R5 ;  /* 0x000021051a00e986 */ /* 0x000fe2000c101114 */
[----:B------:R-:W-:Y:S01]  /*1f910*/  ISETP.LT.OR P6, PT, R0, 0x2a, !P0 ;  /* 0x0000002a0000780c */ /* 0x000fe200047c1670 */
[----:B------:R-:W-:Y:S02]  /*1f920*/  FMUL R3, R37, UR22 ;  /* 0x0000001625037c20 */ /* 0x000fe40008400000 */
[----:B------:R-:W3:Y:S04]  /*1f930*/  LDL.LU R37, [R1+0x2d8] ;  /* 0x0002d80001257983 */ /* 0x000ee80000300800 */
[----:B------:R-:W-:Y:S04]  /*1f940*/  @!P5 STG.E.U8 desc[UR20][R26.64+0x20], R13 ;  /* 0x0000200d1a00d986 */ /* 0x000fe8000c101114 */
[----:B------:R0:W-:Y:S04]  /*1f950*/  @!P3 STG.E.U8 desc[UR20][R28.64+0x28], R7 ;  /* 0x000028071c00b986 */ /* 0x0001e8000c101114 */
[----:B------:R1:W-:Y:S01]  /*1f960*/  @!P2 STG.E.U8 desc[UR20][R28.64+0x29], R9 ;  /* 0x000029091c00a986 */ /* 0x0003e2000c101114 */
[----:B0-----:R-:W-:-:S02]  /*1f970*/  F2FP.SATFINITE.E5M2.F32.PACK_AB_MERGE_C R7, RZ, R2, RZ ;  /* 0x00000002ff07723e */ /* 0x001fc400048060ff */
[----:B-1----:R-:W-:-:S03]  /*1f980*/  F2FP.SATFINITE.E5M2.F32.PACK_AB_MERGE_C R9, RZ, R3, RZ ;  /* 0x00000003ff09723e */ /* 0x002fc600048060ff */
[----:B------:R0:W-:Y:S01]  /*1f990*/  @!P6 STG.E.U8 desc[UR20][R26.64+0x29], R7 ;  /* 0x000029071a00e986 */ /* 0x0001e2000c101114 */
[----:B--2---:R-:W-:-:S03]  /*1f9a0*/  FMUL R4, R36, UR22 ;  /* 0x0000001624047c20 */ /* 0x004fc60008400000 */
[----:B------:R-:W2:Y:S02]  /*1f9b0*/  LDL.LU R36, [R1+0x2dc] ;  /* 0x0002dc0001247983 */ /* 0x000ea40000300800 */
[----:B------:R-:W-:Y:S01]  /*1f9c0*/  F2FP.SATFINITE.E5M2.F32.PACK_AB_MERGE_C R13, RZ, R4, RZ ;  /* 0x00000004ff0d723e */ /* 0x000fe200048060ff */
        /* <DEDUP_REMOVED lines=15> */
[----:B------:R-:W-:Y:S01]  /*1fac0*/  @!P5 STG.E.U8 desc[UR20][R26.64+0x28], R11 ;  /* 0x0000280b1a00d986 */ /* 0x000fe2000c101114 */
[----:B------:R-:W-:-:S03]  /*1fad0*/  ISETP.LT.OR P5, PT, R0, 0x31, !P0 ;  /* 0x000000310000780c */ /* 0x000fc600047a1670 */
[----:B------:R0:W-:Y:S01]  /*1fae0*/  @!P2 STG.E.U8 desc[UR20][R28.64+0x31], R13 ;  /* 0x0000310d1c00a986 */ /* 0x0001e2000c101114 */
[----:B------:R-:W-:-:S03]  /*1faf0*/  ISETP.LT.OR P2, PT, R0, 0x3a, !P1 ;  /* 0x0000003a0000780c */ /* 0x000fc60004f41670 */
[----:B------:R1:W-:Y:S01]  /*1fb00*/  @!P3 STG.E.U8 desc[UR20][R28.64+0x30], R9 ;  /* 0x000030091c00b986 */ /* 0x0003e2000c101114 */
[----:B------:R-:W-:Y:S02]  /*1fb10*/  ISETP.LT.OR P3, PT, R0, 0x39, !P1 ;  /* 0x000000390000780c */ /* 0x000fe40004f61670 */
[----:B------:R-:W-:Y:S02]  /*1fb20*/  F2FP.SATFINITE.E5M2.F32.PACK_AB_MERGE_C R5, RZ, R5, RZ ;  /* 0x00000005ff05723e */ /* 0x000fe400048060ff */
[----:B0-----:R-:W-:Y:S02]  /*1fb30*/  F2FP.SATFINITE.E5M2.F32.PACK_AB_MERGE_C R13, RZ, R2, RZ ;  /* 0x00000002ff0d723e */ /* 0x001fe400048060ff */
[----:B-1----:R-:W-:Y:S01]  /*1fb40*/  F2FP.SATFINITE.E5M2.F32.PACK_AB_MERGE_C R9, RZ, R3, RZ ;  /* 0x00000003ff09723e */ /* 0x002fe200048060ff */
[----:B------:R-:W-:Y:S02]  /*1fb50*/  FMUL R3, R38, UR22 ;  /* 0x0000001626037c20 */ /* 0x000fe40008400000 */
[----:B------:R-:W3:Y:S01]  /*1fb60*/  LDL.LU R38, [R1+0x2f4] ;  /* 0x0002f40001267983 */ /* 0x000ee20000300800 */
[----:B------:R-:W-:-:S03]  /*1fb70*/  F2FP.SATFINITE.E5M2.F32.PACK_AB_MERGE_C R11, RZ, R4, RZ ;  /* 0x00000004ff0b723e */ /* 0x000fc600048060ff */
[----:B------:R0:W-:Y:S01]  /*1fb80*/  @!P6 STG.E.U8 desc[UR20][R26.64+0x31], R7 ;  /* 0x000031071a00e986 */ /* 0x0001e2000c101114 */
[----:B------:R-:W-:-:S03]  /*1fb90*/  FMUL R2, R37, UR22 ;  /* 0x0000001625027c20 */ /* 0x000fc60008400000 */
[----:B------:R-:W3:Y:S01]  /*1fba0*/  LDL.LU R37, [R1+0x2f8] ;  /* 0x0002f80001257983 */ /* 0x000ee20000300800 */
[----:B------:R-:W-:Y:S02]  /*1fbb0*/  ISETP.LT.OR P6, PT, R0, 0x3a, !P0 ;  /* 0x0000003a0000780c */ /* 0x000fe400047c1670 */
[----:B0-----:R-:W-:Y:S01]  /*1fbc0*/  F2FP.SATFINITE.E5M2.F32.PACK_AB_MERGE_C R7, RZ, R2, RZ ;  /* 0x00000002ff07723e */ /* 0x001fe200048060ff */
[----:B------:R0:W-:Y:S04]  /*1fbd0*/  @!P5 STG.E.U8 desc[UR20][R26.64+0x30], R5 ;  /* 0x000030051a00d986 */ /* 0x0001e8000c101114 */
[----:B------:R-:W-:Y:S04]  /*1fbe0*/  @!P2 STG.E.U8 desc[UR20][R28.64+0x39], R11 ;  /* 0x0000390b1c00a986 */ /* 0x000fe8000c101114 */
[----:B------:R1:W-:Y:S01]  /*1fbf0*/  @!P3 STG.E.U8 desc[UR20][R28.64+0x38], R9 ;  /* 0x000038091c00b986 */ /* 0x0003e2000c101114 */
[----:B0-----:R-:W-:-:S05]  /*1fc00*/  F2FP.SATFINITE.E5M2.F32.PACK_AB_MERGE_C R5, RZ, R3, RZ ;  /* 0x00000003ff05723e */ /* 0x001fca00048060ff */
        /* <DEDUP_REMOVED lines=42> */
[----:B------:R-:W-:Y:S01]  /*1feb0*/  F2FP.SATFINITE.E5M2.F32.PACK_AB_MERGE_C R11, RZ, R4, RZ ;  /* 0x00000004ff0b723e */ /* 0x000fe200048060ff */
[----:B------:R-:W-:Y:S02]  /*1fec0*/  FMUL R2, R35, UR22 ;  /* 0x0000001623027c20 */ /* 0x000fe40008400000 */
[----:B------:R-:W2:Y:S03]  /*1fed0*/  LDL.LU R35, [R1+0x320] ;  /* 0x0003200001237983 */ /* 0x000ea60000300800 */
[----:B-1----:R-:W-:Y:S01]  /*1fee0*/  F2FP.SATFINITE.E5M2.F32.PACK_AB_MERGE_C R13, RZ, R2, RZ ;  /* 0x00000002ff0d723e */ /* 0x002fe200048060ff */
        /* <DEDUP_REMOVED lines=146> */
[----:B------:R-:W-:-:S03]  /*20810*/  FMUL R3, R37, UR22 ;  /* 0x0000001625037c20 */ /* 0x000fc60008400000 */
[----:B------:R-:W3:Y:S04]  /*20820*/  LDL.LU R37, [R1+0x398] ;  /* 0x0003980001257983 */ /* 0x000ee80000300800 */
[----:B------:R-:W-:Y:S04]  /*20830*/  @!P5 STG.E.U8 desc[UR20][R26.64+0x80], R13 ;  /* 0x0000800d1a00d986 */ /* 0x000fe8000c101114 */
[----:B------:R0:W-:Y:S04]  /*20840*/  @!P3 STG.E.U8 desc[UR20][R28.64+0x88], R7 ;  /* 0x000088071c00b986 */ /* 0x0001e8000c101114 */
[----:B------:R1:W-:Y:S01]  /*20850*/  @!P2 STG.E.U8 desc[UR20][R28.64+0x89], R9 ;  /* 0x000089091c00a986 */ /* 0x0003e2000c101114 */
[----:B0-----:R-:W-:-:S02]  /*20860*/  F2FP.SATFINITE.E5M2.F32.PACK_AB_MERGE_C R7, RZ, R2, RZ ;  /* 0x00000002ff07723e */ /* 0x001fc400048060ff */
[----:B-1----:R-:W-:Y:S01]  /*20870*/  F2FP.SATFINITE.E5M2.F32.PACK_AB_MERGE_C R9, RZ, R3, RZ ;  /* 0x00000003ff09723e */ /* 0x002fe200048060ff */
[----:B--2---:R-:W-:Y:S02]  /*20880*/  FMUL R4, R36, UR22 ;  /* 0x0000001624047c20 */ /* 0x004fe40008400000 */
[----:B------:R-:W2:Y:S03]  /*20890*/  LDL.LU R36, [R1+0x39c] ;  /* 0x00039c0001247983 */ /* 0x000ea60000300800 */
[----:B------:R-:W-:Y:S01]  /*208a0*/  F2FP.SATFINITE.E5M2.F32.PACK_AB_MERGE_C R13, RZ, R4, RZ ;  /* 0x00000004ff0d723e */ /* 0x000fe200048060ff */
[----:B------:R-:W-:Y:S02]  /*208b0*/  FMUL R5, R35, UR22 ;  /* 0x0000001623057c20 */ /* 0x000fe40008400000 */
[----:B------:R-:W2:Y:S01]  /*208c0*/  LDL.LU R35, [R1+0x3a0] ;  /* 0x0003a00001237983 */ /* 0x000ea20000300800 */
[----:B----4-:R-:W-:-:S03]  /*208d0*/  FMUL R2, R34, UR22 ;  /* 0x0000001622027c20 */ /* 0x010fc60008400000 */
[----:B------:R-:W4:Y:S01]  /*208e0*/  LDL.LU R34, [R1+0x3a4] ;  /* 0x0003a40001227983 */ /* 0x000f220000300800 */
[----:B-----5:R-:W-:-:S03]  /*208f0*/  FMUL R3, R33, UR22 ;  /* 0x0000001621037c20 */ /* 0x020fc60008400000 */
[----:B------:R-:W5:Y:S01]  /*20900*/  LDL.LU R33, [R1+0x3a8] ;  /* 0x0003a80001217983 */ /* 0x000f620000300800 */
        /* <DEDUP_REMOVED lines=16> */
[----:B------:R-:W-:Y:S01]  /*20a10*/  @!P2 STG.E.U8 desc[UR20][R28.64+0x91], R13 ;  /* 0x0000910d1c00a986 */ /* 0x000fe2000c101114 */
[----:B------:R-:W-:Y:S02]  /*20a20*/  ISETP.LT.OR P2, PT, R0, 0x9a, !P1 ;  /* 0x0000009a0000780c */ /* 0x000fe40004f41670 */
        /* <DEDUP_REMOVED lines=82> */
[----:B------:R0:W-:Y:S01]  /*20f50*/  @!P6 STG.E.U8 desc[UR20][R26.64+0xb1], R7 ;  /* 0x0000b1071a00e986 */ /* 0x0001e2000c101114 */
[----:B------:R-:W-:-:S03]  /*20f60*/  FMUL R3, R38, UR22 ;  /* 0x0000001626037c20 */ /* 0x000fc60008400000 */
[----:B------:R-:W3:Y:S01]  /*20f70*/  LDL.LU R38, [R1+0x3f4] ;  /* 0x0003f40001267983 */ /* 0x000ee20000300800 */
[----:B------:R-:W-:Y:S02]  /*20f80*/  F2FP.SATFINITE.E5M2.F32.PACK_AB_MERGE_C R11, RZ, R4, RZ ;  /* 0x00000004ff0b723e */ /* 0x000fe400048060ff */
[----:B------:R-:W-:Y:S01]  /*20f90*/  ISETP.LT.OR P6, PT, R0, 0xba, !P0 ;  /* 0x000000ba0000780c */ /* 0x000fe200047c1670 */
[----:B------:R-:W-:Y:S02]  /*20fa0*/  FMUL R2, R37, UR22 ;  /* 0x0000001625027c20 */ /* 0x000fe40008400000 */
[----:B------:R-:W3:Y:S03]  /*20fb0*/  LDL.LU R37, [R1+0x3f8] ;  /* 0x0003f80001257983 */ /* 0x000ee60000300800 */
        /* <DEDUP_REMOVED lines=31> */
[----:B-1----:R-:W-:-:S03]  /*211b0*/  F2FP.SATFINITE.E5M2.F32.PACK_AB_MERGE_C R9, RZ, R3, RZ ;  /* 0x00000003ff09723e */ /* 0x002fc600048060ff */
[----:B------:R0:W-:Y:S01]  /*211c0*/  @!P6 STG.E.U8 desc[UR20][R26.64+0xc1], R7 ;  /* 0x0000c1071a00e986 */ /* 0x0001e2000c101114 */
[----:B------:R-:W-:Y:S01]  /*211d0*/  FMUL R2, R38, UR22 ;  /* 0x0000001626027c20 */ /* 0x000fe20008400000 */
[----:B------:R-:W-:Y:S02]  /*211e0*/  ISETP.LT.OR P6, PT, R0, 0xca, !P0 ;  /* 0x000000ca0000780c */ /* 0x000fe400047c1670 */
[----:B------:R-:W3:Y:S01]  /*211f0*/  LDL.LU R38, [R1+0x414] ;  /* 0x0004140001267983 */ /* 0x000ee20000300800 */
[----:B------:R-:W-:Y:S01]  /*21200*/  F2FP.SATFINITE.E5M2.F32.PACK_AB_MERGE_C R13, RZ, R4, RZ ;  /* 0x00000004ff0d723e */ /* 0x000fe200048060ff */
        /* <DEDUP_REMOVED lines=24> */
[C---:B------:R-:W-:Y:S01]  /*21390*/  ISETP.LT.OR P3, PT, R0.reuse, 0xd1, !P1 ;  /* 0x000000d10000780c */ /* 0x040fe20004f61670 */
[----:B------:R-:W3:Y:S01]  /*213a0*/  LDL.LU R40, [R1+0x434] ;  /* 0x0004340001287983 */ /* 0x000ee20000300800 */
[C---:B------:R-:W-:Y:S02]  /*213b0*/  ISETP.LT.OR P2, PT, R0.reuse, 0xd2, !P1 ;  /* 0x000000d20000780c */ /* 0x040fe40004f41670 */
[----:B------:R-:W-:Y:S02]  /*213c0*/  ISETP.LT.OR P6, PT, R0, 0xd2, !P0 ;  /* 0x000000d20000780c */ /* 0x000fe400047c1670 */
[----:B------:R-:W-:-:S05]  /*213d0*/  F2FP.SATFINITE.E5M2.F32.PACK_AB_MERGE_C R5, RZ, R5, RZ ;  /* 0x00000005ff05723e */ /* 0x000fca00048060ff */
[----:B------:R0:W-:Y:S01]  /*213e0*/  @!P5 STG.E.U8 desc[UR20][R26.64+0xc8], R5 ;  /* 0x0000c8051a00d986 */ /* 0x0001e2000c101114 */
[----:B------:R-:W-:-:S03]  /*213f0*/  ISETP.LT.OR P5, PT, R0, 0xd1, !P0 ;  /* 0x000000d10000780c */ /* 0x000fc600047a1670 */
[----:B------:R-:W-:Y:S01]  /*21400*/  @!P3 STG.E.U8 desc[UR20][R28.64+0xd0], R9 ;  /* 0x0000d0091c00b986 */ /* 0x000fe2000c101114 */
[----:B------:R-:W-:-:S03]  /*21410*/  ISETP.LT.OR P3, PT, R0, 0xd9, !P1 ;  /* 0x000000d90000780c */ /* 0x000fc60004f61670 */
[----:B------:R1:W-:Y:S01]  /*21420*/  @!P2 STG.E.U8 desc[UR20][R28.64+0xd1], R11 ;  /* 0x0000d10b1c00a986 */ /* 0x0003e2000c101114 */
[----:B0-----:R-:W-:Y:S02]  /*21430*/  F2FP.SATFINITE.E5M2.F32.PACK_AB_MERGE_C R5, RZ, R3, RZ ;  /* 0x00000003ff05723e */ /* 0x001fe400048060ff */
[----:B------:R-:W-:-:S03]  /*21440*/  ISETP.LT.OR P2, PT, R0, 0xda, !P1 ;  /* 0x000000da0000780c */ /* 0x000fc60004f41670 */
[----:B------:R-:W-:Y:S01]  /*21450*/  @!P6 STG.E.U8 desc[UR20][R26.64+0xd1], R5 ;  /* 0x0000d1051a00e986 */ /* 0x000fe2000c101114 */
[----:B-1----:R-:W-:Y:S02]  /*21460*/  F2FP.SATFINITE.E5M2.F32.PACK_AB_MERGE_C R11, RZ, R2, RZ ;  /* 0x00000002ff0b723e */ /* 0x002fe400048060ff */
[----:B------:R-:W-:Y:S01]  /*21470*/  ISETP.LT.OR P6, PT, R0, 0xda, !P0 ;  /* 0x000000da0000780c */ /* 0x000fe200047c1670 */
[----:B------:R-:W-:Y:S02]  /*21480*/  FMUL R2, R38, UR22 ;  /* 0x0000001626027c20 */ /* 0x000fe40008400000 */
[----:B------:R-:W3:Y:S01]  /*21490*/  LDL.LU R38, [R1+0x438] ;  /* 0x0004380001267983 */ /* 0x000ee20000300800 */
[----:B------:R-:W-:Y:S01]  /*214a0*/  F2FP.SATFINITE.E5M2.F32.PACK_AB_MERGE_C R9, RZ, R4, RZ ;  /* 0x00000004ff09723e */ /* 0x000fe200048060ff */
        /* <DEDUP_REMOVED lines=14> */
[----:B------:R-:W4:Y:S02]  /*21590*/  LDL.LU R34, [R1+0x448] ;  /* 0x0004480001227983 */ /* 0x000f240000300800 */
[----:B0-----:R-:W-:Y:S01]  /*215a0*/  F2FP.SATFINITE.E5M2.F32.PACK_AB_MERGE_C R7, RZ, R2, RZ ;  /* 0x00000002ff07723e */ /* 0x001fe200048060ff */
[----:B-----5:R-:W-:Y:S02]  /*215b0*/  FMUL R3, R33, UR22 ;  /* 0x0000001621037c20 */ /* 0x020fe40008400000 */
[----:B------:R-:W5:Y:S01]  /*215c0*/  LDL.LU R33, [R1+0x44c] ;  /* 0x00044c0001217983 */ /* 0x000f620000300800 */
[----:B---3--:R-:W-:-:S03]  /*215d0*/  FMUL R4, R31, UR22 ;  /* 0x000000161f047c20 */ /* 0x008fc60008400000 */
        /* <DEDUP_REMOVED lines=13> */
[----:B------:R-:W-:Y:S02]  /*216b0*/  F2FP.SATFINITE.E5M2.F32.PACK_AB_MERGE_C R5, RZ, R5, RZ ;  /* 0x00000005ff05723e */ /* 0x000fe400048060ff */
[----:B0-----:R-:W-:Y:S01]  /*216c0*/  F2FP.SATFINITE.E5M2.F32.PACK_AB_MERGE_C R11, RZ, R4, RZ ;  /* 0x00000004ff0b723e */ /* 0x001fe200048060ff */
[----:B------:R-:W-:Y:S01]  /*216d0*/  @!P6 STG.E.U8 desc[UR20][R26.64+0xe1], R7 ;  /* 0x0000e1071a00e986 */ /* 0x000fe2000c101114 */
[C---:B------:R-:W-:Y:S02]  /*216e0*/  ISETP.LT.OR P6, PT, R0.reuse, 0xea, !P0 ;  /* 0x000000ea0000780c */ /* 0x040fe400047c1670 */
[----:B-1----:R-:W-:Y:S01]  /*216f0*/  F2FP.SATFINITE.E5M2.F32.PACK_AB_MERGE_C R9, RZ, R3, RZ ;  /* 0x00000003ff09723e */ /* 0x002fe200048060ff */
[----:B------:R0:W-:Y:S01]  /*21700*/  @!P5 STG.E.U8 desc[UR20][R26.64+0xe0], R5 ;  /* 0x0000e0051a00d986 */ /* 0x0001e2000c101114 */
[----:B------:R-:W-:-:S03]  /*21710*/  ISETP.LT.OR P5, PT, R0, 0xe9, !P0 ;  /* 0x000000e90000780c */ /* 0x000fc600047a1670 */
[----:B------:R-:W-:Y:S01]  /*21720*/  @!P2 STG.E.U8 desc[UR20][R28.64+0xe9], R11 ;  /* 0x0000e90b1c00a986 */ /* 0x000fe2000c101114 */
[----:B------:R-:W-:Y:S01]  /*21730*/  ISETP.LT.OR P2, PT, R0, 0xf2, !P1 ;  /* 0x000000f20000780c */ /* 0x000fe20004f41670 */
[----:B------:R-:W-:Y:S02]  /*21740*/  FMUL R3, R40, UR22 ;  /* 0x0000001628037c20 */ /* 0x000fe40008400000 */
[----:B------:R1:W-:Y:S01]  /*21750*/  @!P3 STG.E.U8 desc[UR20][R28.64+0xe8], R9 ;  /* 0x0000e8091c00b986 */ /* 0x0003e2000c101114 */
[----:B------:R-:W-:Y:S02]  /*21760*/  ISETP.LT.OR P3, PT, R0, 0xf1, !P1 ;  /* 0x000000f10000780c */ /* 0x000fe40004f61670 */
[----:B------:R-:W-:Y:S01]  /*21770*/  F2FP.SATFINITE.E5M2.F32.PACK_AB_MERGE_C R13, RZ, R2, RZ ;  /* 0x00000002ff0d723e */ /* 0x000fe200048060ff */
[----:B------:R-:W-:Y:S01]  /*21780*/  FMUL R2, R38, UR22 ;  /* 0x0000001626027c20 */ /* 0x000fe20008400000 */
[----:B------:R-:W-:Y:S01]  /*21790*/  FMUL R4, R37, UR22 ;  /* 0x0000001625047c20 */ /* 0x000fe20008400000 */
[----:B------:R-:W-:-:S03]  /*217a0*/  F2FP.SATFINITE.E5M2.F32.PACK_AB_MERGE_C R3, RZ, R3, RZ ;  /* 0x00000003ff03723e */ /* 0x000fc600048060ff */
[----:B0-----:R-:W-:Y:S02]  /*217b0*/  F2FP.SATFINITE.E5M2.F32.PACK_AB_MERGE_C R5, RZ, R2, RZ ;  /* 0x00000002ff05723e */ /* 0x001fe400048060ff */
[----:B------:R-:W-:Y:S01]  /*217c0*/  F2FP.SATFINITE.E5M2.F32.PACK_AB_MERGE_C R7, RZ, R4, RZ ;  /* 0x00000004ff07723e */ /* 0x000fe200048060ff */
[----:B------:R-:W-:Y:S01]  /*217d0*/  @!P5 STG.E.U8 desc[UR20][R26.64+0xe8], R13 ;  /* 0x0000e80d1a00d986 */ /* 0x000fe2000c101114 */
[----:B------:R-:W-:-:S03]  /*217e0*/  ISETP.LT.OR P5, PT, R0, 0xf1, !P0 ;  /* 0x000000f10000780c */ /* 0x000fc600047a1670 */
[----:B------:R-:W-:Y:S01]  /*217f0*/  @!P6 STG.E.U8 desc[UR20][R26.64+0xe9], R3 ;  /* 0x0000e9031a00e986 */ /* 0x000fe2000c101114 */
[----:B------:R-:W-:-:S03]  /*21800*/  ISETP.LT.OR P6, PT, R0, 0xf2, !P0 ;  /* 0x000000f20000780c */ /* 0x000fc600047c1670 */
[----:B------:R0:W-:Y:S01]  /*21810*/  @!P2 STG.E.U8 desc[UR20][R28.64+0xf1], R7 ;  /* 0x0000f1071c00a986 */ /* 0x0001e2000c101114 */
[C---:B------:R-:W-:Y:S02]  /*21820*/  ISETP.LT.OR P2, PT, R0.reuse, 0xf9, !P1 ;  /* 0x000000f90000780c */ /* 0x040fe40004f41670 */
[C---:B------:R-:W-:Y:S01]  /*21830*/  ISETP.LT.OR P1, PT, R0.reuse, 0xfa, !P1 ;  /* 0x000000fa0000780c */ /* 0x040fe20004f21670 */
[----:B------:R3:W-:Y:S01]  /*21840*/  @!P3 STG.E.U8 desc[UR20][R28.64+0xf0], R5 ;  /* 0x0000f0051c00b986 */ /* 0x0007e2000c101114 */
[C---:B------:R-:W-:Y:S02]  /*21850*/  ISETP.LT.OR P3, PT, R0.reuse, 0xf9, !P0 ;  /* 0x000000f90000780c */ /* 0x040fe40004761670 */
[----:B------:R-:W-:Y:S01]  /*21860*/  ISETP.LT.OR P0, PT, R0, 0xfa, !P0 ;  /* 0x000000fa0000780c */ /* 0x000fe20004701670 */
[----:B--2---:R-:W-:-:S05]  /*21870*/  FMUL R2, R36, UR22 ;  /* 0x0000001624027c20 */ /* 0x004fca0008400000 */
[----:B-1----:R-:W-:-:S05]  /*21880*/  F2FP.SATFINITE.E5M2.F32.PACK_AB_MERGE_C R9, RZ, R2, RZ ;  /* 0x00000002ff09723e */ /* 0x002fca00048060ff */
[----:B------:R1:W-:Y:S01]  /*21890*/  @!P5 STG.E.U8 desc[UR20][R26.64+0xf0], R9 ;  /* 0x0000f0091a00d986 */ /* 0x0003e2000c101114 */
[----:B------:R-:W-:-:S05]  /*218a0*/  FMUL R0, R35, UR22 ;  /* 0x0000001623007c20 */ /* 0x000fca0008400000 */
[----:B0-----:R-:W-:Y:S01]  /*218b0*/  F2FP.SATFINITE.E5M2.F32.PACK_AB_MERGE_C R7, RZ, R0, RZ ;  /* 0x00000000ff07723e */ /* 0x001fe200048060ff */
[----:B----4-:R-:W-:Y:S01]  /*218c0*/  FMUL R2, R34, UR22 ;  /* 0x0000001622027c20 */ /* 0x010fe20008400000 */
[----:B-----5:R-:W-:-:S04]  /*218d0*/  FMUL R3, R33, UR22 ;  /* 0x0000001621037c20 */ /* 0x020fc80008400000 */
[----:B------:R-:W-:Y:S02]  /*218e0*/  F2FP.SATFINITE.E5M2.F32.PACK_AB_MERGE_C R11, RZ, R2, RZ ;  /* 0x00000002ff0b723e */ /* 0x000fe400048060ff */
[----:B------:R-:W-:Y:S01]  /*218f0*/  F2FP.SATFINITE.E5M2.F32.PACK_AB_MERGE_C R3, RZ, R3, RZ ;  /* 0x00000003ff03723e */ /* 0x000fe200048060ff */
[----:B------:R1:W-:Y:S01]  /*21900*/  @!P6 STG.E.U8 desc[UR20][R26.64+0xf1], R7 ;  /* 0x0000f1071a00e986 */ /* 0x0003e2000c101114 */
[----:B---3--:R-:W-:Y:S01]  /*21910*/  FMUL R4, R31, UR22 ;  /* 0x000000161f047c20 */ /* 0x008fe20008400000 */
[----:B------:R-:W-:-:S04]  /*21920*/  FMUL R5, R30, UR22 ;  /* 0x000000161e057c20 */ /* 0x000fc80008400000 */
[----:B------:R-:W-:Y:S02]  /*21930*/  F2FP.SATFINITE.E5M2.F32.PACK_AB_MERGE_C R13, RZ, R4, RZ ;  /* 0x00000004ff0d723e */ /* 0x000fe400048060ff */
[----:B------:R-:W-:Y:S01]  /*21940*/  F2FP.SATFINITE.E5M2.F32.PACK_AB_MERGE_C R5, RZ, R5, RZ ;  /* 0x00000005ff05723e */ /* 0x000fe200048060ff */
[----:B------:R1:W-:Y:S04]  /*21950*/  @!P2 STG.E.U8 desc[UR20][R28.64+0xf8], R11 ;  /* 0x0000f80b1c00a986 */ /* 0x0003e8000c101114 */
[----:B------:R1:W-:Y:S04]  /*21960*/  @!P1 STG.E.U8 desc[UR20][R28.64+0xf9], R3 ;  /* 0x0000f9031c009986 */ /* 0x0003e8000c101114 */
[----:B------:R1:W-:Y:S04]  /*21970*/  @!P3 STG.E.U8 desc[UR20][R26.64+0xf8], R13 ;  /* 0x0000f80d1a00b986 */ /* 0x0003e8000c101114 */
[----:B------:R1:W-:Y:S02]  /*21980*/  @!P0 STG.E.U8 desc[UR20][R26.64+0xf9], R5 ;  /* 0x0000f9051a008986 */ /* 0x0003e4000c101114 */
.L_x_552:
[----:B------:R-:W-:Y:S05]  /*21990*/  BSYNC B0 ;  /* 0x0000000000007941 */ /* 0x000fea0003800000 */
.L_x_38:
[----:B-12---:R-:W2:Y:S04]  /*219a0*/  LDL.LU R3, [R1+0x460] ;  /* 0x0004600001037983 */ /* 0x006ea80000300800 */
[----:B------:R-:W2:Y:S01]  /*219b0*/  LDL.LU R2, [R1+0x464] ;  /* 0x0004640001027983 */ /* 0x000ea20000300800 */
[----:B------:R-:W-:Y:S01]  /*219c0*/  ULDC UR6, c[0x0][0xc] ;  /* 0x0000030000067ab9 */ /* 0x000fe20000000800 */
[----:B------:R-:W-:Y:S01]  /*219d0*/  ULDC UR7, c[0x0][0x10] ;  /* 0x0000040000077ab9 */ /* 0x000fe20000000800 */
[----:B---34-:R-:W2:Y:S01]  /*219e0*/  LDC R5, c[0x0][0x14] ;  /* 0x00000500ff057b82 */ /* 0x018ea20000000800 */
[----:B------:R-:W-:Y:S01]  /*219f0*/  UIMAD.WIDE.U32 UR6, UR6, UR7, URZ ;  /* 0x00000007060672a5 */ /* 0x000fe2000f8e003f */
[----:B-----5:R-:W-:Y:S01]  /*21a00*/  PRMT R0, RZ, 0x7610, R0 ;  /* 0x00007610ff007816 */ /* 0x020fe20000000000 */
[----:B------:R-:W-:-:S04]  /*21a10*/  UMOV UR10, 0xffffffff ;  /* 0xffffffff000a7882 */ /* 0x000fc80000000000 */
[----:B--2---:R-:W-:-:S04]  /*21a20*/  IMAD.WIDE.U32 R2, R5, UR6, R2 ;  /* 0x0000000605027c25 */ /* 0x004fc8000f8e0002 */
[----:B------:R-:W-:Y:S01]  /*21a30*/  IMAD R5, R5, UR7, RZ ;  /* 0x0000000705057c24 */ /* 0x000fe2000f8e02ff */
[----:B------:R-:W-:Y:S01]  /*21a40*/  ULDC.64 UR6, c[0x0][0x650] ;  /* 0x0001940000067ab9 */ /* 0x000fe20000000a00 */
[----:B------:R-:W-:Y:S01]  /*21a50*/  IMAD.MOV.U32 R11, RZ, RZ, R2 ;  /* 0x000000ffff0b7224 */ /* 0x000fe200078e0002 */
[----:B------:R-:W-:Y:S01]  /*21a60*/  ISETP.GE.U32.AND P0, PT, R2, UR6, PT ;  /* 0x0000000602007c0c */ /* 0x000fe2000bf06070 */
[----:B------:R-:W-:Y:S02]  /*21a70*/  IMAD.IADD R13, R3, 0x1, R5 ;  /* 0x00000001030d7824 */ /* 0x000fe400078e0205 */
[----:B------:R-:W-:-:S03]  /*21a80*/  IMAD.MOV.U32 R2, RZ, RZ, -0x1 ;  /* 0xffffffffff027424 */ /* 0x000fc600078e00ff */
[----:B------:R1:W-:Y:S01]  /*21a90*/  STL [R1+0x460], R13 ;  /* 0x0004600d01007387 */ /* 0x0003e20000100800 */
[----:B------:R-:W-:-:S03]  /*21aa0*/  ISETP.GE.U32.AND.EX P0, PT, R13, UR7, PT, P0 ;  /* 0x000000070d007c0c */ /* 0x000fc6000bf06100 */
[----:B------:R1:W-:Y:S04]  /*21ab0*/  STL [R1+0x464], R11 ;  /* 0x0004640b01007387 */ /* 0x0003e80000100800 */
[----:B------:R1:W-:Y:S06]  /*21ac0*/  STL [R1+0x468], R2 ;  /* 0x0004680201007387 */ /* 0x0003ec0000100800 */
[----:B------:R-:W-:Y:S05]  /*21ad0*/  @P0 BRA `(.L_x_553) ;  /* 0x0000000400740947 */ /* 0x000fea0003800000 */
[----:B------:R-:W2:Y:S01]  /*21ae0*/  S2R R8, SR_CTAID.X ;  /* 0x0000000000087919 */ /* 0x000ea20000002500 */
[----:B------:R-:W-:Y:S01]  /*21af0*/  ULDC.64 UR16, c[0x0][0x628] ;  /* 0x00018a0000107ab9 */ /* 0x000fe20000000a00 */
[----:B------:R-:W3:Y:S01]  /*21b00*/  LDC R9, c[0x0][0x144] ;  /* 0x00005100ff097b82 */ /* 0x000ee20000000800 */
[----:B------:R-:W-:Y:S01]  /*21b10*/  ULDC UR6, c[0x0][0x150] ;  /* 0x0000540000067ab9 */ /* 0x000fe20000000800 */
[----:B------:R-:W4:Y:S01]  /*21b20*/  S2R R12, SR_CTAID.Y ;  /* 0x00000000000c7919 */ /* 0x000f220000002600 */
[----:B------:R-:W-:Y:S01]  /*21b30*/  ISETP.NE.U32.AND P0, PT, RZ, UR16, PT ;  /* 0x00000010ff007c0c */ /* 0x000fe2000bf05070 */
[----:B------:R-:W-:Y:S01]  /*21b40*/  ULDC UR18, c[0x0][0x630] ;  /* 0x00018c0000127ab9 */ /* 0x000fe20000000800 */
[----:B------:R-:W-:Y:S02]  /*21b50*/  R2UR UR14, R11 ;  /* 0x000000000b0e72ca */ /* 0x000fe400000e0000 */
[----:B------:R-:W-:Y:S01]  /*21b60*/  ISETP.NE.AND.EX P0, PT, RZ, UR17, PT, P0 ;  /* 0x00000011ff007c0c */ /* 0x000fe2000bf05300 */
[----:B0-----:R-:W0:Y:S01]  /*21b70*/  LDC.64 R6, c[0x0][0x620] ;  /* 0x00018800ff067b82 */ /* 0x001e220000000a00 */
[----:B------:R-:W-:-:S02]  /*21b80*/  R2UR UR15, R13 ;  /* 0x000000000d0f72ca */ /* 0x000fc400000e0000 */
[----:B--2---:R-:W-:-:S05]  /*21b90*/  I2FP.F32.U32 R0, R8 ;  /* 0x0000000800007245 */ /* 0x004fca0000201000 */
[----:B------:R-:W-:-:S06]  /*21ba0*/  FMUL R0, R0, UR6 ;  /* 0x0000000600007c20 */ /* 0x000fcc0008400000 */
[----:B------:R-:W2:Y:S01]  /*21bb0*/  F2I.U32.TRUNC.NTZ R0, R0 ;  /* 0x0000000000007305 */ /* 0x000ea2000020f000 */
[----:B----4-:R-:W-:Y:S05]  /*21bc0*/  @!P0 BRA `(.L_x_554) ;  /* 0x0000000000308947 */ /* 0x010fea0003800000 */
        /* <DEDUP_REMOVED lines=12> */
.L_x_554:
[----:B------:R-:W-:Y:S01]  /*21c90*/  USHF.R.U64 UR10, UR14, UR18, UR15 ;  /* 0x000000120e0a7299 */ /* 0x000fe2000800120f */
[----:B------:R-:W4:Y:S01]  /*21ca0*/  LDC.64 R22, c[0x0][0x640] ;  /* 0x00019000ff167b82 */ /* 0x000f220000000a00 */
[----:B------:R-:W-:Y:S01]  /*21cb0*/  USHF.R.U32.HI UR6, URZ, UR18, UR15 ;  /* 0x000000123f067299 */ /* 0x000fe2000801160f */
[----:B--2---:R-:W-:Y:S02]  /*21cc0*/  IMAD.MOV R10, RZ, RZ, -R0 ;  /* 0x000000ffff0a7224 */ /* 0x004fe400078e0a00 */
[----:B-1----:R-:W-:Y:S01]  /*21cd0*/  IMAD.MOV.U32 R2, RZ, RZ, R11 ;  /* 0x000000ffff027224 */ /* 0x002fe200078e000b */
[----:B------:R-:W-:Y:S01]  /*21ce0*/  IADD3 R5, P0, RZ, -UR10, RZ ;  /* 0x8000000aff057c10 */ /* 0x000fe2000ff1e0ff */
[----:B---3--:R-:W-:Y:S02]  /*21cf0*/  IMAD R18, R9, R10, R8 ;  /* 0x0000000a09127224 */ /* 0x008fe400078e0208 */
[----:B------:R-:W1:Y:S02]  /*21d00*/  LDC R4, c[0x0][0x618] ;  /* 0x00018600ff047b82 */ /* 0x000e640000000800 */
[----:B------:R-:W-:Y:S01]  /*21d10*/  IMAD.X R3, RZ, RZ, ~UR6, P0 ;  /* 0x80000006ff037e24 */ /* 0x000fe200080e06ff */
[----:B------:R-:W-:-:S03]  /*21d20*/  ULDC UR6, c[0x0][0x154] ;  /* 0x0000550000067ab9 */ /* 0x000fc60000000800 */
[-C--:B0-----:R-:W-:Y:S02]  /*21d30*/  IMAD R0, R3, R6.reuse, RZ ;  /* 0x0000000603007224 */ /* 0x081fe400078e02ff */
[----:B------:R-:W0:Y:S01]  /*21d40*/  LDC R14, c[0x0][0x608] ;  /* 0x00018200ff0e7b82 */ /* 0x000e220000000800 */
[----:B------:R-:W-:Y:S02]  /*21d50*/  IMAD.MOV.U32 R3, RZ, RZ, R13 ;  /* 0x000000ffff037224 */ /* 0x000fe400078e000d */
[----:B------:R-:W-:-:S05]  /*21d60*/  IMAD.WIDE.U32 R2, R5, R6, R2 ;  /* 0x0000000605027225 */ /* 0x000fca00078e0002 */
[----:B------:R-:W2:Y:S01]  /*21d70*/  LDC R20, c[0x0][0x658] ;  /* 0x00019600ff147b82 */ /* 0x000ea20000000800 */
[----:B------:R-:W-:Y:S01]  /*21d80*/  IMAD R5, R5, R7, R0 ;  /* 0x0000000705057224 */ /* 0x000fe200078e0200 */
[----:B------:R-:W-:Y:S01]  /*21d90*/  I2FP.F32.U32 R0, R12 ;  /* 0x0000000c00007245 */ /* 0x000fe20000201000 */
[----:B------:R-:W-:Y:S01]  /*21da0*/  IMAD.MOV.U32 R7, RZ, RZ, 0x1 ;  /* 0x00000001ff077424 */ /* 0x000fe200078e00ff */
[----:B----4-:R-:W-:Y:S01]  /*21db0*/  ISETP.NE.U32.AND P0, PT, R22, RZ, PT ;  /* 0x000000ff1600720c */ /* 0x010fe20003f05070 */
[----:B------:R-:W-:Y:S02]  /*21dc0*/  IMAD.IADD R3, R3, 0x1, R5 ;  /* 0x0000000103037824 */ /* 0x000fe400078e0205 */
[----:B------:R-:W-:Y:S01]  /*21dd0*/  FMUL R0, R0, UR6 ;  /* 0x0000000600007c20 */ /* 0x000fe20008400000 */
[----:B------:R-:W3:Y:S01]  /*21de0*/  LDC R15, c[0x0][0x148] ;  /* 0x00005200ff0f7b82 */ /* 0x000ee20000000800 */
[----:B------:R-:W-:Y:S01]  /*21df0*/  ISETP.NE.AND.EX P0, PT, R23, RZ, PT, P0 ;  /* 0x000000ff1700720c */ /* 0x000fe20003f05300 */
[----:B------:R-:W-:Y:S01]  /*21e00*/  IMAD.MOV.U32 R5, RZ, RZ, -0x1 ;  /* 0xffffffffff057424 */ /* 0x000fe200078e00ff */
[-CC-:B-1----:R-:W-:Y:S01]  /*21e10*/  SHF.R.U64 R10, R2, R4.reuse, R3.reuse ;  /* 0x00000004020a7219 */ /* 0x182fe20000001203 */
[----:B------:R1:W4:Y:S01]  /*21e20*/  F2I.U32.TRUNC.NTZ R13, R0 ;  /* 0x00000000000d7305 */ /* 0x000322000020f000 */
[----:B------:R-:W-:-:S03]  /*21e30*/  SHF.R.U32.HI R3, RZ, R4, R3 ;  /* 0x00000004ff037219 */ /* 0x000fc60000011603 */
[----:B------:R-:W1:Y:S01]  /*21e40*/  LDC R16, c[0x0][0x600] ;  /* 0x00018000ff107b82 */ /* 0x000e620000000800 */
[-CC-:B0-----:R-:W-:Y:S02]  /*21e50*/  SHF.R.U64 R8, R10, R14.reuse, R3.reuse ;  /* 0x0000000e0a087219 */ /* 0x181fe40000001203 */
[----:B------:R-:W-:-:S05]  /*21e60*/  SHF.R.U32.HI R3, RZ, R14, R3 ;  /* 0x0000000eff037219 */ /* 0x000fca0000011603 */
[----:B------:R-:W0:Y:S01]  /*21e70*/  LDC R17, c[0x0][0x648] ;  /* 0x00019200ff117b82 */ /* 0x000e220000000800 */
[-CC-:B--2---:R-:W-:Y:S02]  /*21e80*/  SHF.R.U64 R11, R8, R20.reuse, R3.reuse ;  /* 0x00000014080b7219 */ /* 0x184fe40000001203 */
[-C--:B------:R-:W-:Y:S02]  /*21e90*/  SHF.L.U32 R5, R5, R20.reuse, RZ ;  /* 0x0000001405057219 */ /* 0x080fe400000006ff */
[-C--:B------:R-:W-:Y:S01]  /*21ea0*/  SHF.R.U32.HI R3, RZ, R20.reuse, R3 ;  /* 0x00000014ff037219 */ /* 0x080fe20000011603 */
[----:B------:R-:W-:Y:S01]  /*21eb0*/  IMAD.MOV.U32 R2, RZ, RZ, R11 ;  /* 0x000000ffff027224 */ /* 0x000fe200078e000b */
[----:B------:R-:W-:Y:S01]  /*21ec0*/  SHF.L.U32 R20, R7, R20, RZ ;  /* 0x0000001407147219 */ /* 0x000fe200000006ff */
[----:B------:R-:W2:Y:S01]  /*21ed0*/  LDC R19, c[0x0][0x638] ;  /* 0x00018e00ff137b82 */ /* 0x000ea20000000800 */
[----:B------:R-:W-:-:S07]  /*21ee0*/  LOP3.LUT R39, RZ, R5, RZ, 0x33, !PT ;  /* 0x00000005ff277212 */ /* 0x000fce00078e33ff */
[----:B------:R-:W0:Y:S01]  /*21ef0*/  LDC R21, c[0x0][0x610] ;  /* 0x00018400ff157b82 */ /* 0x000e220000000800 */
[----:B----4-:R-:W-:Y:S05]  /*21f00*/  @!P0 BRA `(.L_x_555) ;  /* 0x0000000000288947 */ /* 0x010fea0003800000 */
[----:B-1----:R-:W1:Y:S02]  /*21f10*/  LDC R0, c[0x0][0x64c] ;  /* 0x00019300ff007b82 */ /* 0x002e640000000800 */
[----:B-1----:R-:W-:-:S05]  /*21f20*/  IADD3 R7, P0, R11, R0, RZ ;  /* 0x000000000b077210 */ /* 0x002fca0007f1e0ff */
        /* <DEDUP_REMOVED lines=8> */
.L_x_555:
[----:B01----:R-:W-:Y:S01]  /*21fb0*/  SHF.R.U64 R0, R2, R17, R3 ;  /* 0x0000001102007219 */ /* 0x003fe20000001203 */
[----:B------:R-:W-:Y:S01]  /*21fc0*/  VIADD R3, R16, 0xffffffff ;  /* 0xffffffff10037836 */ /* 0x000fe20000000000 */
[----:B------:R-:W-:Y:S01]  /*21fd0*/  LOP3.LUT R39, R8, R39, RZ, 0xc0, !PT ;  /* 0x0000002708277212 */ /* 0x000fe200078ec0ff */
[----:B------:R-:W-:Y:S02]  /*21fe0*/  IMAD.MOV R13, RZ, RZ, -R13 ;  /* 0x000000ffff0d7224 */ /* 0x000fe400078e0a0d */
[----:B------:R-:W-:Y:S01]  /*21ff0*/  IMAD.MOV R2, RZ, RZ, -R0 ;  /* 0x000000ffff027224 */ /* 0x000fe200078e0a00 */
[----:B------:R-:W-:Y:S01]  /*22000*/  LOP3.LUT R3, R10, R3, RZ, 0xc0, !PT ;  /* 0x000000030a037212 */ /* 0x000fe200078ec0ff */
[----:B------:R-:W-:Y:S02]  /*22010*/  IMAD R39, R20, R0, R39 ;  /* 0x0000000014277224 */ /* 0x000fe400078e0227 */
[----:B---3--:R-:W-:Y:S02]  /*22020*/  @P4 IMAD R18, R15, R13, R12 ;  /* 0x0000000d0f124224 */ /* 0x008fe400078e020c */
[----:B--2---:R-:W-:-:S02]  /*22030*/  IMAD R0, R2, R19, R11 ;  /* 0x0000001302007224 */ /* 0x004fc400078e020b */
[----:B------:R-:W-:Y:S02]  /*22040*/  IMAD R39, R39, R21, R18 ;  /* 0x0000001527277224 */ /* 0x000fe400078e0212 */
[----:B------:R-:W-:Y:S02]  /*22050*/  IMAD R2, R0, R16, R3 ;  /* 0x0000001000027224 */ /* 0x000fe400078e0203 */
[----:B------:R-:W-:-:S03]  /*22060*/  IMAD.MOV.U32 R4, RZ, RZ, 0x1 ;  /* 0x00000001ff047424 */ /* 0x000fc600078e00ff */
[----:B------:R-:W-:Y:S02]  /*22070*/  SEL R3, R2, R39, !P4 ;  /* 0x0000002702037207 */ /* 0x000fe40006000000 */
[----:B------:R-:W-:Y:S02]  /*22080*/  PRMT R0, R4, 0x7610, R0 ;  /* 0x0000761004007816 */ /* 0x000fe40000000000 */
[----:B------:R-:W-:Y:S01]  /*22090*/  SEL R39, R39, R2, !P4 ;  /* 0x0000000227277207 */ /* 0x000fe20006000000 */
[----:B------:R2:W-:Y:S06]  /*220a0*/  STL [R1+0x468], R3 ;  /* 0x0004680301007387 */ /* 0x0005ec0000100800 */
.L_x_553:
[----:B------:R3:W-:Y:S01]  /*220b0*/  STL [R1+0x46c], R39 ;  /* 0x00046c2701007387 */ /* 0x0007e20000100800 */
[----:B------:R-:W-:-:S13]  /*220c0*/  LOP3.LUT P0, RZ, R0, 0xff, RZ, 0xc0, !PT ;  /* 0x000000ff00ff7812 */ /* 0x000fda000780c0ff */
[----:B---3--:R-:W-:Y:S05]  /*220d0*/  @P0 BRA `(.L_x_556) ;  /* 0xfffffdf000ec0947 */ /* 0x008fea000383ffff */
[----:B------:R-:W-:Y:S05]  /*220e0*/  EXIT ;  /* 0x000000000000794d */ /* 0x000fea0003800000 */
.L_x_8:
[----:B------:R-:W2:Y:S01]  /*220f0*/  LDL R163, [R1+0x464] ;  /* 0x0004640001a37983 */ /* 0x000ea20000100800 */
[----:B------:R-:W-:-:S03]  /*22100*/  ULDC.64 UR4, c[0x0][0x650] ;  /* 0x0001940000047ab9 */ /* 0x000fc60000000a00 */
[----:B------:R-:W3:Y:S01]  /*22110*/  LDL R162, [R1+0x460] ;  /* 0x0004600001a27983 */ /* 0x000ee20000100800 */
[----:B------:R-:W-:Y:S01]  /*22120*/  PRMT R6, RZ, 0x7610, R6 ;  /* 0x00007610ff067816 */ /* 0x000fe20000000006 */
[----:B------:R-:W-:Y:S02]  /*22130*/  IMAD.MOV.U32 R5, RZ, RZ, -0x1 ;  /* 0xffffffffff057424 */ /* 0x000fe400078e00ff */
[----:B------:R-:W-:Y:S02]  /*22140*/  IMAD.MOV.U32 R4, RZ, RZ, -0x1 ;  /* 0xffffffffff047424 */ /* 0x000fe400078e00ff */
[----:B0-----:R-:W-:Y:S01]  /*22150*/  IMAD.MOV.U32 R10, RZ, RZ, -0x1 ;  /* 0xffffffffff0a7424 */ /* 0x001fe200078e00ff */
[----:B--2---:R-:W-:-:S04]  /*22160*/  ISETP.GE.U32.AND P0, PT, R163, UR4, PT ;  /* 0x00000004a3007c0c */ /* 0x004fc8000bf06070 */
[----:B---3--:R-:W-:-:S13]  /*22170*/  ISETP.GE.U32.AND.EX P0, PT, R162, UR5, PT, P0 ;  /* 0x00000005a2007c0c */ /* 0x008fda000bf06100 */
[----:B------:R-:W-:Y:S05]  /*22180*/  @P0 BRA `(.L_x_557) ;  /* 0x00000004002c0947 */ /* 0x000fea0003800000 */
[----:B------:R-:W0:Y:S01]  /*22190*/  LDC.64 R14, c[0x0][0x628] ;  /* 0x00018a00ff0e7b82 */ /* 0x000e220000000a00 */
[----:B------:R-:W-:Y:S02]  /*221a0*/  IMAD.MOV.U32 R8, RZ, RZ, R163 ;  /* 0x000000ffff087224 */ /* 0x000fe400078e00a3 */
[----:B------:R-:W-:-:S05]  /*221b0*/  IMAD.MOV.U32 R9, RZ, RZ, R162 ;  /* 0x000000ffff097224 */ /* 0x000fca00078e00a2 */
[----:B------:R-:W1:Y:S08]  /*221c0*/  LDC R10, c[0x0][0x630] ;  /* 0x00018c00ff0a7b82 */ /* 0x000e700000000800 */
[----:B------:R-:W2:Y:S01]  /*221d0*/  LDC.64 R16, c[0x0][0x620] ;  /* 0x00018800ff107b82 */ /* 0x000ea20000000a00 */
[----:B0-----:R-:W-:-:S04]  /*221e0*/  ISETP.NE.U32.AND P0, PT, R14, RZ, PT ;  /* 0x000000ff0e00720c */ /* 0x001fc80003f05070 */
[----:B------:R-:W-:-:S13]  /*221f0*/  ISETP.NE.AND.EX P0, PT, R15, RZ, PT, P0 ;  /* 0x000000ff0f00720c */ /* 0x000fda0003f05300 */
[----:B-12---:R-:W-:Y:S05]  /*22200*/  @!P0 BRA `(.L_x_558) ;  /* 0x0000000000288947 */ /* 0x006fea0003800000 */
[----:B------:R-:W0:Y:S02]  /*22210*/  LDC R4, c[0x0][0x634] ;  /* 0x00018d00ff047b82 */ /* 0x000e240000000800 */
[----:B0-----:R-:W-:-:S05]  /*22220*/  IADD3 R9, P0, R163, R4, RZ ;  /* 0x00000004a3097210 */ /* 0x001fca0007f1e0ff */
        /* <DEDUP_REMOVED lines=8> */
.L_x_558:
[----:B------:R-:W0:Y:S01]  /*222b0*/  LDC.64 R20, c[0x0][0x640] ;  /* 0x00019000ff147b82 */ /* 0x000e220000000a00 */
[-CC-:B------:R-:W-:Y:S02]  /*222c0*/  SHF.R.U64 R14, R8, R10.reuse, R9.reuse ;  /* 0x0000000a080e7219 */ /* 0x180fe40000001209 */
[----:B------:R-:W-:Y:S02]  /*222d0*/  SHF.R.U32.HI R4, RZ, R10, R9 ;  /* 0x0000000aff047219 */ /* 0x000fe40000011609 */
[----:B------:R-:W-:-:S03]  /*222e0*/  IADD3 R7, P0, RZ, -R14, RZ ;  /* 0x8000000eff077210 */ /* 0x000fc60007f1e0ff */
[----:B------:R-:W1:Y:S02]  /*222f0*/  LDC R8, c[0x0][0x618] ;  /* 0x00018600ff087b82 */ /* 0x000e640000000800 */
[----:B------:R-:W-:Y:S02]  /*22300*/  IMAD.X R5, RZ, RZ, ~R4, P0 ;  /* 0x000000ffff057224 */ /* 0x000fe400000e0e04 */
[----:B------:R-:W-:Y:S02]  /*22310*/  IMAD.MOV.U32 R4, RZ, RZ, R163 ;  /* 0x000000ffff047224 */ /* 0x000fe400078e00a3 */
[-C--:B------:R-:W-:Y:S02]  /*22320*/  IMAD R6, R5, R16.reuse, RZ ;  /* 0x0000001005067224 */ /* 0x080fe400078e02ff */
[----:B------:R-:W2:Y:S01]  /*22330*/  LDC R18, c[0x0][0x608] ;  /* 0x00018200ff127b82 */ /* 0x000ea20000000800 */
[----:B------:R-:W-:Y:S02]  /*22340*/  IMAD.MOV.U32 R5, RZ, RZ, R162 ;  /* 0x000000ffff057224 */ /* 0x000fe400078e00a2 */
[----:B------:R-:W-:-:S05]  /*22350*/  IMAD.WIDE.U32 R4, R7, R16, R4 ;  /* 0x0000001007047225 */ /* 0x000fca00078e0004 */
[----:B------:R-:W3:Y:S01]  /*22360*/  LDC R19, c[0x0][0x658] ;  /* 0x00019600ff137b82 */ /* 0x000ee20000000800 */
[----:B------:R-:W-:Y:S01]  /*22370*/  IMAD R7, R7, R17, R6 ;  /* 0x0000001107077224 */ /* 0x000fe200078e0206 */
[----:B0-----:R-:W-:Y:S01]  /*22380*/  ISETP.NE.U32.AND P0, PT, R20, RZ, PT ;  /* 0x000000ff1400720c */ /* 0x001fe20003f05070 */
[----:B------:R-:W-:Y:S02]  /*22390*/  IMAD.MOV.U32 R6, RZ, RZ, -0x1 ;  /* 0xffffffffff067424 */ /* 0x000fe400078e00ff */
[----:B------:R-:W-:Y:S01]  /*223a0*/  IMAD.IADD R5, R5, 0x1, R7 ;  /* 0x0000000105057824 */ /* 0x000fe200078e0207 */
[----:B------:R-:W-:Y:S02]  /*223b0*/  ISETP.NE.AND.EX P0, PT, R21, RZ, PT, P0 ;  /* 0x000000ff1500720c */ /* 0x000fe40003f05300 */
[----:B------:R-:W0:Y:S02]  /*223c0*/  LDC R17, c[0x0][0x600] ;  /* 0x00018000ff117b82 */ /* 0x000e240000000800 */
[----:B-1----:R-:W-:-:S02]  /*223d0*/  SHF.R.U64 R10, R4, R8, R5 ;  /* 0x00000008040a7219 */ /* 0x002fc40000001205 */
[----:B------:R-:W-:-:S04]  /*223e0*/  SHF.R.U32.HI R5, RZ, R8, R5 ;  /* 0x00000008ff057219 */ /* 0x000fc80000011605 */
[----:B------:R-:W1:Y:S01]  /*223f0*/  LDC R22, c[0x0][0x648] ;  /* 0x00019200ff167b82 */ /* 0x000e620000000800 */
[-CC-:B--2---:R-:W-:Y:S02]  /*22400*/  SHF.R.U64 R15, R10, R18.reuse, R5.reuse ;  /* 0x000000120a0f7219 */ /* 0x184fe40000001205 */
[----:B------:R-:W-:Y:S01]  /*22410*/  SHF.R.U32.HI R4, RZ, R18, R5 ;  /* 0x00000012ff047219 */ /* 0x000fe20000011605 */
[----:B------:R-:W-:-:S04]  /*22420*/  IMAD.MOV.U32 R18, RZ, RZ, 0x1 ;  /* 0x00000001ff127424 */ /* 0x000fc800078e00ff */
[----:B------:R-:W2:Y:S01]  /*22430*/  LDC R23, c[0x0][0x638] ;  /* 0x00018e00ff177b82 */ /* 0x000ea20000000800 */
[-CC-:B---3--:R-:W-:Y:S02]  /*22440*/  SHF.R.U64 R16, R15, R19.reuse, R4.reuse ;  /* 0x000000130f107219 */ /* 0x188fe40000001204 */
[-C--:B------:R-:W-:Y:S02]  /*22450*/  SHF.L.U32 R6, R6, R19.reuse, RZ ;  /* 0x0000001306067219 */ /* 0x080fe400000006ff */
[----:B------:R-:W-:Y:S01]  /*22460*/  SHF.R.U32.HI R5, RZ, R19, R4 ;  /* 0x00000013ff057219 */ /* 0x000fe20000011604 */
[----:B------:R-:W-:Y:S01]  /*22470*/  IMAD.MOV.U32 R4, RZ, RZ, R16 ;  /* 0x000000ffff047224 */ /* 0x000fe200078e0010 */
[----:B------:R-:W-:Y:S01]  /*22480*/  LOP3.LUT R24, RZ, R6, RZ, 0x33, !PT ;  /* 0x00000006ff187212 */ /* 0x000fe200078e33ff */
[----:B------:R-:W3:Y:S01]  /*22490*/  LDC R25, c[0x0][0x610] ;  /* 0x00018400ff197b82 */ /* 0x000ee20000000800 */
[----:B------:R-:W-:Y:S05]  /*224a0*/  @!P0 BRA `(.L_x_559) ;  /* 0x0000000000288947 */ /* 0x000fea0003800000 */
        /* <DEDUP_REMOVED lines=10> */
.L_x_559:
[----:B-1----:R-:W-:Y:S01]  /*22550*/  SHF.R.U64 R4, R4, R22, R5 ;  /* 0x0000001604047219 */ /* 0x002fe20000001205 */
[----:B0-----:R-:W-:Y:S01]  /*22560*/  VIADD R7, R17, 0xffffffff ;  /* 0xffffffff11077836 */ /* 0x001fe20000000000 */
[----:B------:R-:W-:Y:S01]  /*22570*/  SHF.L.U32 R18, R18, R19, RZ ;  /* 0x0000001312127219 */ /* 0x000fe200000006ff */
[----:B------:R-:W-:Y:S01]  /*22580*/  @P4 IMAD R0, R11, R12, R2 ;  /* 0x0000000c0b004224 */ /* 0x000fe200078e0202 */
[----:B------:R-:W-:Y:S01]  /*22590*/  LOP3.LUT R3, R15, R24, RZ, 0xc0, !PT ;  /* 0x000000180f037212 */ /* 0x000fe200078ec0ff */
[----:B------:R-:W-:Y:S01]  /*225a0*/  IMAD.MOV R5, RZ, RZ, -R4 ;  /* 0x000000ffff057224 */ /* 0x000fe200078e0a04 */
[----:B------:R-:W-:Y:S01]  /*225b0*/  LOP3.LUT R7, R10, R7, RZ, 0xc0, !PT ;  /* 0x000000070a077212 */ /* 0x000fe200078ec0ff */
[----:B------:R-:W-:Y:S02]  /*225c0*/  IMAD.MOV.U32 R6, RZ, RZ, 0x1 ;  /* 0x00000001ff067424 */ /* 0x000fe400078e00ff */
[----:B------:R-:W-:Y:S02]  /*225d0*/  IMAD R3, R18, R4, R3 ;  /* 0x0000000412037224 */ /* 0x000fe400078e0203 */
[----:B--2---:R-:W-:-:S02]  /*225e0*/  IMAD R2, R5, R23, R16 ;  /* 0x0000001705027224 */ /* 0x004fc400078e0210 */
[----:B---3--:R-:W-:Y:S02]  /*225f0*/  IMAD R0, R3, R25, R0 ;  /* 0x0000001903007224 */ /* 0x008fe400078e0200 */
[----:B------:R-:W-:Y:S02]  /*22600*/  IMAD R5, R2, R17, R7 ;  /* 0x0000001102057224 */ /* 0x000fe400078e0207 */
[----:B------:R-:W-:-:S03]  /*22610*/  IMAD.MOV.U32 R10, RZ, RZ, R14 ;  /* 0x000000ffff0a7224 */ /* 0x000fc600078e000e */
[----:B------:R-:W-:Y:S02]  /*22620*/  SEL R4, R5, R0, !P4 ;  /* 0x0000000005047207 */ /* 0x000fe40006000000 */
[----:B------:R-:W-:-:S07]  /*22630*/  SEL R5, R0, R5, !P4 ;  /* 0x0000000500057207 */ /* 0x000fce0006000000 */
.L_x_557:
[----:B------:R-:W-:-:S08]  /*22640*/  NOP ;  /* 0x0000000000007918 */ /* 0x000fd00000000000 */
[----:B------:R-:W0:-:S00]  /*22650*/  USETMAXREG.DEALLOC.CTAPOOL 0x18 ;  /* 0x00000018000079c8 */ /* 0x000e0000080e0500 */
[----:B------:R-:W-:-:S13]  /*22660*/  ISETP.NE.AND P0, PT, RZ, UR8, PT ;  /* 0x00000008ff007c0c */ /* 0x000fda000bf05270 */
[----:B------:R-:W-:Y:S05]  /*22670*/  @P0 EXIT ;  /* 0x000000000000094d */ /* 0x000fea0003800000 */
[----:B0-----:R-:W-:Y:S01]  /*22680*/  LOP3.LUT P0, RZ, R6, 0xff, RZ, 0xc0, !PT ;  /* 0x000000ff06ff7812 */ /* 0x001fe2000780c0ff */
[----:B------:R-:W-:Y:S02]  /*22690*/  IMAD.MOV.U32 R6, RZ, RZ, 0x1 ;  /* 0x00000001ff067424 */ /* 0x000fe400078e00ff */
[----:B------:R-:W-:-:S10]  /*226a0*/  IMAD.MOV.U32 R7, RZ, RZ, RZ ;  /* 0x000000ffff077224 */ /* 0x000fd400078e00ff */
[----:B------:R-:W-:Y:S05]  /*226b0*/  @!P0 BRA `(.L_x_560) ;  /* 0x0000000c00a88947 */ /* 0x000fea0003800000 */
[----:B------:R-:W0:Y:S01]  /*226c0*/  LDC R0, c[0x0][0x28c] ;  /* 0x0000a300ff007b82 */ /* 0x000e220000000800 */
[----:B------:R-:W-:Y:S01]  /*226d0*/  UMOV UR17, 0x1 ;  /* 0x0000000100117882 */ /* 0x000fe20000000000 */
[----:B------:R-:W-:Y:S01]  /*226e0*/  ULDC UR9, c[0x0][0xc] ;  /* 0x0000030000097ab9 */ /* 0x000fe20000000800 */
[----:B------:R-:W-:Y:S01]  /*226f0*/  ULDC UR16, c[0x0][0x10] ;  /* 0x0000040000107ab9 */ /* 0x000fe20000000800 */
[----:B------:R-:W-:Y:S01]  /*22700*/  ULDC UR5, c[0x0][0x658] ;  /* 0x0001960000057ab9 */ /* 0x000fe20000000800 */
[----:B------:R-:W-:Y:S01]  /*22710*/  UMOV UR7, 0xffffffff ;  /* 0xffffffff00077882 */ /* 0x000fe20000000000 */
[----:B------:R-:W-:Y:S01]  /*22720*/  BSSY B0, `(.L_x_560) ;  /* 0x00000e3000007945 */ /* 0x000fe20003800000 */
[----:B------:R-:W-:Y:S01]  /*22730*/  USHF.L.U32 UR7, UR7, UR5, URZ ;  /* 0x0000000507077299 */ /* 0x000fe2000800063f */
[----:B------:R-:W1:Y:S01]  /*22740*/  S2UR UR8, SR_CgaCtaId ;  /* 0x00000000000879c3 */ /* 0x000e620000008800 */
[----:B------:R-:W-:Y:S01]  /*22750*/  IMAD.MOV.U32 R9, RZ, RZ, 0x1 ;  /* 0x00000001ff097424 */ /* 0x000fe200078e00ff */
[----:B------:R-:W-:Y:S01]  /*22760*/  ULDC UR4, c[0x0][0x600] ;  /* 0x0001800000047ab9 */ /* 0x000fe20000000800 */
[----:B------:R-:W-:Y:S01]  /*22770*/  IMAD.MOV.U32 R6, RZ, RZ, 0x1 ;  /* 0x00000001ff067424 */ /* 0x000fe200078e00ff */
[----:B------:R-:W-:Y:S01]  /*22780*/  UMOV UR18, 0x1111 ;  /* 0x0000111100127882 */ /* 0x000fe20000000000 */
[----:B------:R-:W-:Y:S01]  /*22790*/  IMAD.MOV.U32 R7, RZ, RZ, RZ ;  /* 0x000000ffff077224 */ /* 0x000fe200078e00ff */
[----:B------:R-:W-:-:S02]  /*227a0*/  USHF.L.U32 UR5, UR17, UR5, URZ ;  /* 0x0000000511057299 */ /* 0x000fc4000800063f */
[----:B------:R-:W-:Y:S02]  /*227b0*/  ULOP3.LUT UR27, UR13, 0x2, URZ, 0xfc, !UPT ;  /* 0x000000020d1b7892 */ /* 0x000fe4000f8efc3f */
[----:B------:R-:W-:Y:S02]  /*227c0*/  UIADD3 UR4, UR4, -0x1, URZ ;  /* 0xffffffff04047890 */ /* 0x000fe4000fffe03f */
[----:B------:R-:W-:Y:S01]  /*227d0*/  ULOP3.LUT UR7, URZ, UR7, URZ, 0x33, !UPT ;  /* 0x000000073f077292 */ /* 0x000fe2000f8e333f */
[----:B------:R-:W-:Y:S01]  /*227e0*/  ULDC.64 UR32, c[0x0][0x198] ;  /* 0x0000660000207ab9 */ /* 0x000fe20000000a00 */
[----:B0-----:R-:W-:-:S05]  /*227f0*/  VIADD R0, R0, 0x1f ;  /* 0x0000001f00007836 */ /* 0x001fca0000000000 */
[----:B------:R-:W-:Y:S01]  /*22800*/  SHF.R.S32.HI R3, RZ, 0x1f, R0 ;  /* 0x0000001fff037819 */ /* 0x000fe20000011400 */
[----:B-1----:R-:W-:-:S03]  /*22810*/  USHF.R.U32.HI UR28, URZ, 0x2, UR8 ;  /* 0x000000023f1c7899 */ /* 0x002fc60008011608 */
[----:B------:R-:W-:Y:S01]  /*22820*/  LEA.HI R0, R3, R0, RZ, 0x5 ;  /* 0x0000000003007211 */ /* 0x000fe200078f28ff */
[----:B------:R-:W-:Y:S02]  /*22830*/  ULOP3.LUT UR10, UR8, 0x3, URZ, 0xc0, !UPT ;  /* 0x00000003080a7892 */ /* 0x000fe4000f8ec03f */
[----:B------:R-:W-:Y:S01]  /*22840*/  USHF.L.U32 UR6, UR8, 0x6, URZ ;  /* 0x0000000608067899 */ /* 0x000fe2000800063f */
[----:B------:R-:W-:Y:S01]  /*22850*/  SHF.R.S32.HI R0, RZ, 0x5, R0 ;  /* 0x00000005ff007819 */ /* 0x000fe20000011400 */
[----:B------:R-:W-:Y:S02]  /*22860*/  USHF.L.U32 UR29, UR8, 0xb, URZ ;  /* 0x0000000b081d7899 */ /* 0x000fe4000800063f */
[----:B------:R-:W-:Y:S02]  /*22870*/  ULOP3.LUT UR8, UR8, 0xfffffffc, URZ, 0xc0, !UPT ;  /* 0xfffffffc08087892 */ /* 0x000fe4000f8ec03f */
[----:B------:R-:W-:Y:S01]  /*22880*/  UISETP.GT.U32.AND UP0, UPT, UR10, 0xffff, UPT ;  /* 0x0000ffff0a00788c */ /* 0x000fe2000bf04070 */
[----:B------:R-:W-:Y:S01]  /*22890*/  VIADD R15, R0, 0x1 ;  /* 0x00000001000f7836 */ /* 0x000fe20000000000 */
[----:B------:R-:W-:-:S02]  /*228a0*/  ULOP3.LUT UR12, UR8, 0x1, URZ, 0xfc, !UPT ;  /* 0x00000001080c7892 */ /* 0x000fc4000f8efc3f */
[----:B------:R-:W-:Y:S02]  /*228b0*/  ULOP3.LUT UR14, UR8, 0x2, URZ, 0xfc, !UPT ;  /* 0x00000002080e7892 */ /* 0x000fe4000f8efc3f */
[----:B------:R-:W-:Y:S02]  /*228c0*/  USHF.L.U32 UR11, UR17, UR8, URZ ;  /* 0x00000008110b7299 */ /* 0x000fe4000800063f */
[----:B------:R-:W-:Y:S02]  /*228d0*/  ULOP3.LUT UR15, UR8, 0x3, URZ, 0xfc, !UPT ;  /* 0x00000003080f7892 */ /* 0x000fe4000f8efc3f */
[----:B------:R-:W-:Y:S02]  /*228e0*/  UIMAD.WIDE.U32 UR8, UR9, UR16, URZ ;  /* 0x00000010090872a5 */ /* 0x000fe4000f8e003f */
[----:B------:R-:W-:Y:S02]  /*228f0*/  USHF.L.U32 UR12, UR17, UR12, URZ ;  /* 0x0000000c110c7299 */ /* 0x000fe4000800063f */
[----:B------:R-:W-:-:S02]  /*22900*/  USHF.L.U32 UR14, UR17, UR14, URZ ;  /* 0x0000000e110e7299 */ /* 0x000fc4000800063f */
[----:B------:R-:W-:Y:S01]  /*22910*/  USEL UR10, UR10, 0xffff, !UP0 ;  /* 0x0000ffff0a0a7887 */ /* 0x000fe2000c000000 */
[----:B------:R-:W-:Y:S01]  /*22920*/  ULDC UR16, c[0x0][0x14] ;  /* 0x0000050000107ab9 */ /* 0x000fe20000000800 */
[----:B------:R-:W-:Y:S02]  /*22930*/  USHF.L.U32 UR15, UR17, UR15, URZ ;  /* 0x0000000f110f7299 */ /* 0x000fe4000800063f */
[----:B------:R-:W-:Y:S02]  /*22940*/  UIMAD.WIDE.U32 UR22, UR8, UR16, URZ ;  /* 0x00000010081672a5 */ /* 0x000fe4000f8e003f */
[----:B------:R-:W-:Y:S02]  /*22950*/  UIMAD UR16, UR9, UR16, URZ ;  /* 0x00000010091072a4 */ /* 0x000fe4000f8e023f */
[----:B------:R-:W-:Y:S02]  /*22960*/  ULOP3.LUT UR11, UR14, UR11, UR12, 0xfe, !UPT ;  /* 0x0000000b0e0b7292 */ /* 0x000fe4000f8efe0c */
[----:B------:R-:W-:-:S02]  /*22970*/  ULOP3.LUT UR10, UR10, 0xffff, URZ, 0xc0, !UPT ;  /* 0x0000ffff0a0a7892 */ /* 0x000fc4000f8ec03f */
[----:B------:R-:W-:Y:S02]  /*22980*/  ULOP3.LUT UR6, UR6, 0xc0, URZ, 0xc0, !UPT ;  /* 0x000000c006067892 */ /* 0x000fe4000f8ec03f */
[----:B------:R-:W-:Y:S02]  /*22990*/  UIADD3 UR16, UR23, UR16, URZ ;  /* 0x0000001017107290 */ /* 0x000fe4000fffe03f */
[----:B------:R-:W-:Y:S02]  /*229a0*/  ULOP3.LUT UR17, UR11, UR15, URZ, 0xfc, !UPT ;  /* 0x0000000f0b117292 */ /* 0x000fe4000f8efc3f */
[----:B------:R-:W-:-:S12]  /*229b0*/  USHF.L.U32 UR18, UR18, UR10, URZ ;  /* 0x0000000a12127299 */ /* 0x000fd8000800063f */
.L_x_571:
[----:B------:R-:W-:-:S03]  /*229c0*/  UMOV UR8, 0xffffffff ;  /* 0xffffffff00087882 */ /* 0x000fc60000000000 */
[----:B------:R-:W-:Y:S05]  /*229d0*/  BRA.DIV UR8, `(.L_x_561) ;  /* 0x0000001608447947 */ /* 0x000fea000b800000 */
[----:B------:R-:W-:-:S13]  /*229e0*/  ELECT P0, URZ, PT ;  /* 0x00000000003f782f */ /* 0x000fda0003800000 */
.L_x_592:
[----:B------:R-:W0:Y:S01]  /*229f0*/  LDC R2, c[0x0][0x28c] ;  /* 0x0000a300ff027b82 */ /* 0x000e220000000800 */
[----:B------:R-:W-:Y:S01]  /*22a00*/  BSSY B1, `(.L_x_562) ;  /* 0x000003d000017945 */ /* 0x000fe20003800000 */
[----:B0-----:R-:W-:-:S13]  /*22a10*/  ISETP.LT.OR P0, PT, R2, 0x1, !P0 ;  /* 0x000000010200780c */ /* 0x001fda0004701670 */
[----:B------:R-:W-:Y:S05]  /*22a20*/  @P0 BRA `(.L_x_563) ;  /* 0x0000000000e80947 */ /* 0x000fea0003800000 */
[----:B------:R-:W-:Y:S01]  /*22a30*/  LEA R2, R5, UR28, 0x2 ;  /* 0x0000001c05027c11 */ /* 0x000fe2000f8e10ff */
[----:B------:R-:W-:Y:S01]  /*22a40*/  IMAD.MOV.U32 R13, RZ, RZ, RZ ;  /* 0x000000ffff0d7224 */ /* 0x000fe200078e00ff */
[----:B------:R-:W-:Y:S01]  /*22a50*/  LEA R4, R4, UR6, 0x8 ;  /* 0x0000000604047c11 */ /* 0x000fe2000f8e40ff */
[----:B------:R-:W-:Y:S02]  /*22a60*/  IMAD.MOV.U32 R3, RZ, RZ, R15 ;  /* 0x000000ffff037224 */ /* 0x000fe400078e000f */
[----:B------:R-:W-:Y:S02]  /*22a70*/  IMAD.SHL.U32 R2, R2, 0x40, RZ ;  /* 0x0000004002027824 */ /* 0x000fe400078e00ff */
[----:B------:R-:W-:Y:S02]  /*22a80*/  IMAD.MOV.U32 R5, RZ, RZ, R6 ;  /* 0x000000ffff057224 */ /* 0x000fe400078e0006 */
[----:B------:R-:W-:-:S07]  /*22a90*/  IMAD.MOV.U32 R8, RZ, RZ, R7 ;  /* 0x000000ffff087224 */ /* 0x000fce00078e0007 */
.L_x_566:
[----:B------:R-:W0:Y:S01]  /*22aa0*/  S2R R12, SR_CgaCtaId ;  /* 0x00000000000c7919 */ /* 0x000e220000008800 */
[----:B------:R-:W-:Y:S01]  /*22ab0*/  MOV R11, 0x400 ;  /* 0x00000400000b7802 */ /* 0x000fe20000000f00 */
[----:B------:R-:W1:Y:S03]  /*22ac0*/  S2R R14, SR_TID.X ;  /* 0x00000000000e7919 */ /* 0x000e660000002100 */
[----:B0-----:R-:W-:Y:S02]  /*22ad0*/  LEA R17, R12, R11, 0x18 ;  /* 0x0000000b0c117211 */ /* 0x001fe400078ec0ff */
[----:B------:R-:W-:Y:S02]  /*22ae0*/  SHF.L.U32 R11, R5, 0x1f, RZ ;  /* 0x0000001f050b7819 */ /* 0x000fe400000006ff */
[----:B-1----:R-:W-:Y:S01]  /*22af0*/  LOP3.LUT P1, RZ, R14, 0x7f, RZ, 0xc0, !PT ;  /* 0x0000007f0eff7812 */ /* 0x002fe2000782c0ff */
[----:B------:R-:W-:-:S04]  /*22b00*/  IMAD R12, R8, 0x8, R17 ;  /* 0x00000008080c7824 */ /* 0x000fc800078e0211 */
[----:B------:R-:W0:Y:S02]  /*22b10*/  SYNCS.PHASECHK.TRANS64.TRYWAIT P0, [R12+URZ+0x70], R11 ;  /* 0x0000700b0c0075a7 */ /* 0x000e24000800017f */
[----:B0-----:R-:W-:Y:S06]  /*22b20*/  @!P0 BRA `(.L_x_564) ;  /* 0x0000001400108947 */ /* 0x001fec0003800000 */
.L_x_593:
[----:B0-----:R-:W0:Y:S01]  /*22b30*/  @!P1 LDC R11, c[0x0][0x500] ;  /* 0x00014000ff0b9b82 */ /* 0x001e220000000800 */
[----:B------:R-:W-:-:S04]  /*22b40*/  UPRMT UR8, UR27, 0x9910, URZ ;  /* 0x000099101b087896 */ /* 0x000fc8000800003f */
[----:B------:R-:W-:-:S06]  /*22b50*/  UISETP.NE.AND UP0, UPT, UR8, 0x2, UPT ;  /* 0x000000020800788c */ /* 0x000fcc000bf05270 */
[----:B------:R-:W-:Y:S01]  /*22b60*/  PLOP3.LUT P0, PT, PT, PT, UP0, 0x80, 0x0 ;  /* 0x000000000000781c */ /* 0x000fe20003f0f008 */
[----:B0-----:R0:W-:-:S12]  /*22b70*/  @!P1 SYNCS.ARRIVE.TRANS64 RZ, [R12+URZ], R11 ;  /* 0x0000000b0cff99a7 */ /* 0x0011d8000800003f */
[----:B------:R-:W-:Y:S05]  /*22b80*/  @P0 BRA `(.L_x_565) ;  /* 0x0000000000040947 */ /* 0x000fea0003800000 */
[----:B------:R-:W-:Y:S01]  /*22b90*/  BPT.TRAP 0x1 ;  /* 0x000000040000795c */ /* 0x000fe20000300000 */
.L_x_565:
[----:B------:R-:W-:Y:S01]  /*22ba0*/  R2UR UR8, R8 ;  /* 0x00000000080872ca */ /* 0x000fe200000e0000 */
[----:B------:R-:W-:Y:S01]  /*22bb0*/  VIADD R3, R3, 0xffffffff ;  /* 0xffffffff03037836 */ /* 0x000fe20000000000 */
[----:B------:R-:W-:Y:S01]  /*22bc0*/  R2UR UR25, R17 ;  /* 0x00000000111972ca */ /* 0x000fe200000e0000 */
[----:B------:R-:W-:Y:S01]  /*22bd0*/  UIADD3 UR14, UP0, UR32, 0xf0, URZ ;  /* 0x000000f0200e7890 */ /* 0x000fe2000ff1e03f */
[----:B------:R-:W-:Y:S01]  /*22be0*/  R2UR UR26, R2 ;  /* 0x00000000021a72ca */ /* 0x000fe200000e0000 */
[----:B------:R-:W-:Y:S01]  /*22bf0*/  UIADD3 UR34, UP1, UR32, 0x1f0, URZ ;  /* 0x000001f020227890 */ /* 0x000fe2000ff3e03f */
[----:B------:R-:W-:Y:S01]  /*22c00*/  R2UR UR9, R12 ;  /* 0x000000000c0972ca */ /* 0x000fe200000e0000 */
[----:B------:R-:W-:Y:S01]  /*22c10*/  UIADD3.X UR15, URZ, UR33, URZ, UP0, !UPT ;  /* 0x000000213f0f7290 */ /* 0x000fe200087fe43f */
[----:B------:R-:W-:Y:S01]  /*22c20*/  R2UR UR10, R13 ;  /* 0x000000000d0a72ca */ /* 0x000fe200000e0000 */
[----:B------:R-:W-:Y:S01]  /*22c30*/  UPRMT UR19, URZ, 0x5410, UR18 ;  /* 0x000054103f137896 */ /* 0x000fe20008000012 */
[----:B------:R-:W-:Y:S01]  /*22c40*/  R2UR UR12, R10 ;  /* 0x000000000a0c72ca */ /* 0x000fe200000e0000 */
[----:B------:R-:W-:Y:S01]  /*22c50*/  VIADD R8, R8, 0x1 ;  /* 0x0000000108087836 */ /* 0x000fe20000000000 */
[----:B------:R-:W-:Y:S01]  /*22c60*/  R2UR UR30, R4 ;  /* 0x00000000041e72ca */ /* 0x000fe200000e0000 */
[----:B------:R-:W-:Y:S01]  /*22c70*/  USHF.L.U32 UR8, UR8, 0xd, URZ ;  /* 0x0000000d08087899 */ /* 0x000fe2000800063f */
[----:B------:R-:W-:Y:S01]  /*22c80*/  ISETP.GT.AND P1, PT, R3, 0x1, PT ;  /* 0x000000010300780c */ /* 0x000fe20003f24270 */
[----:B------:R-:W-:Y:S01]  /*22c90*/  UPRMT UR31, URZ, 0x5410, UR17 ;  /* 0x000054103f1f7896 */ /* 0x000fe20008000011 */
[C---:B------:R-:W-:Y:S01]  /*22ca0*/  ISETP.NE.AND P0, PT, R8.reuse, 0xe, PT ;  /* 0x0000000e0800780c */ /* 0x040fe20003f05270 */
[----:B------:R-:W-:Y:S01]  /*22cb0*/  ULEA UR11, UR28, UR8, 0xb ;  /* 0x000000081c0b7291 */ /* 0x000fe2000f8e583f */
[----:B------:R-:W-:Y:S01]  /*22cc0*/  VIADD R13, R13, 0x20 ;  /* 0x000000200d0d7836 */ /* 0x000fe20000000000 */
[----:B------:R-:W-:Y:S01]  /*22cd0*/  ULOP3.LUT UR8, UR8, 0x1800, UR29, 0xf8, !UPT ;  /* 0x0000180008087892 */ /* 0x000fe2000f8ef81d */
[----:B0-----:R-:W-:Y:S01]  /*22ce0*/  SEL R12, RZ, 0x1, P0 ;  /* 0x00000001ff0c7807 */ /* 0x001fe20000000000 */
[----:B------:R-:W-:Y:S01]  /*22cf0*/  UIADD3 UR24, UR25, 0x200, UR11 ;  /* 0x0000020019187890 */ /* 0x000fe2000fffe00b */
[----:B------:R-:W-:Y:S01]  /*22d00*/  SEL R8, R8, RZ, P0 ;  /* 0x000000ff08087207 */ /* 0x000fe20000000000 */
[----:B------:R-:W-:Y:S01]  /*22d10*/  UIADD3 UR25, UR25, 0x1c200, UR8 ;  /* 0x0001c20019197890 */ /* 0x000fe2000fffe008 */
[----:B------:R-:W-:Y:S01]  /*22d20*/  LOP3.LUT R5, R5, R12, RZ, 0x3c, !PT ;  /* 0x0000000c05057212 */ /* 0x000fe200078e3cff */
[----:B------:R-:W-:Y:S01]  /*22d30*/  UIADD3.X UR35, URZ, UR33, URZ, UP1, !UPT ;  /* 0x000000213f237290 */ /* 0x000fe20008ffe43f */
[----:B------:R-:W-:Y:S01]  /*22d40*/  UMOV UR20, 0x0 ;  /* 0x0000000000147882 */ /* 0x000fe20000000000 */
[----:B------:R-:W-:Y:S01]  /*22d50*/  UMOV UR21, 0x10000000 ;  /* 0x1000000000157882 */ /* 0x000fe20000000000 */
[----:B------:R-:W-:Y:S01]  /*22d60*/  UMOV UR11, UR26 ;  /* 0x0000001a000b7c82 */ /* 0x000fe20008000000 */
[----:B------:R-:W-:-:S02]  /*22d70*/  UMOV UR8, UR24 ;  /* 0x0000001800087c82 */ /* 0x000fc40008000000 */
[----:B------:R0:W-:Y:S02]  /*22d80*/  UTMALDG.3D.MULTICAST [UR8], [UR14], UR19, desc[UR20] ;  /* 0x000014080e0073b4 */ /* 0x0001e40008011813 */
[----:B0-----:R-:W-:Y:S01]  /*22d90*/  UMOV UR8, UR25 ;  /* 0x0000001900087c82 */ /* 0x001fe20008000000 */
[----:B------:R-:W-:Y:S02]  /*22da0*/  UMOV UR11, UR30 ;  /* 0x0000001e000b7c82 */ /* 0x000fe40008000000 */
[----:B------:R0:W-:Y:S02]  /*22db0*/  UTMALDG.3D.MULTICAST [UR8], [UR34], UR31, desc[UR20] ;  /* 0x00001408220073b4 */ /* 0x0001e4000801181f */
[----:B0-----:R-:W-:Y:S05]  /*22dc0*/  @P1 BRA `(.L_x_566) ;  /* 0xfffffffc00341947 */ /* 0x001fea000383ffff */
.L_x_563:
[----:B------:R-:W-:Y:S05]  /*22dd0*/  BSYNC B1 ;  /* 0x0000000000017941 */ /* 0x000fea0003800000 */
.L_x_562:
[----:B------:R-:W2:Y:S01]  /*22de0*/  LDL.LU R16, [R1+0x460] ;  /* 0x0004600001107983 */ /* 0x000ea20000300800 */
[----:B------:R-:W-:Y:S01]  /*22df0*/  LOP3.LUT P0, RZ, R9, 0xff, RZ, 0xc0, !PT ;  /* 0x000000ff09ff7812 */ /* 0x000fe2000780c0ff */
[C---:B------:R-:W-:Y:S01]  /*22e00*/  IMAD.IADD R4, R0.reuse, 0x1, R7 ;  /* 0x0000000100047824 */ /* 0x040fe200078e0207 */
[----:B------:R-:W-:Y:S01]  /*22e10*/  ULDC.64 UR8, c[0x0][0x650] ;  /* 0x0001940000087ab9 */ /* 0x000fe20000000a00 */
[----:B------:R-:W3:Y:S01]  /*22e20*/  LDL.LU R14, [R1+0x464] ;  /* 0x00046400010e7983 */ /* 0x000ee20000300800 */
[----:B------:R-:W-:Y:S01]  /*22e30*/  ISETP.GE.U32.AND P1, PT, R0, 0xe, PT ;  /* 0x0000000e0000780c */ /* 0x000fe20003f26070 */
[----:B------:R-:W-:Y:S01]  /*22e40*/  BSSY B1, `(.L_x_567) ;  /* 0x000006e000017945 */ /* 0x000fe20003800000 */
[----:B------:R-:W-:Y:S01]  /*22e50*/  IMAD.MOV.U32 R10, RZ, RZ, -0x1 ;  /* 0xffffffffff0a7424 */ /* 0x000fe200078e00ff */
[----:B------:R-:W-:-:S06]  /*22e60*/  PRMT R9, RZ, 0x7610, R9 ;  /* 0x00007610ff097816 */ /* 0x000fcc0000000009 */
[----:B------:R-:W0:Y:S01]  /*22e70*/  @P0 S2R R3, SR_CgaCtaId ;  /* 0x0000000000030919 */ /* 0x000e220000008800 */
[----:B------:R-:W-:-:S04]  /*22e80*/  @P0 MOV R2, 0x400 ;  /* 0x0000040000020802 */ /* 0x000fc80000000f00 */
[----:B0-----:R-:W-:-:S04]  /*22e90*/  @P0 LEA R2, R3, R2, 0x18 ;  /* 0x0000000203020211 */ /* 0x001fc800078ec0ff */
[----:B------:R0:W-:Y:S01]  /*22ea0*/  @P0 SYNCS.ARRIVE.TRANS64.A1T0 RZ, [R2+URZ+0xf8], RZ ;  /* 0x0000f8ff02ff09a7 */ /* 0x0001e2000810003f */
[----:B------:R-:W-:-:S04]  /*22eb0*/  ISETP.GT.U32.AND P0, PT, R4, 0xd, PT ;  /* 0x0000000d0400780c */ /* 0x000fc80003f04070 */
[----:B------:R-:W-:Y:S02]  /*22ec0*/  ISETP.LT.U32.AND P0, PT, R0, 0xe, P0 ;  /* 0x0000000e0000780c */ /* 0x000fe40000701070 */
[----:B0-----:R-:W-:-:S05]  /*22ed0*/  SHF.R.U32.HI R2, RZ, 0x1, R4 ;  /* 0x00000001ff027819 */ /* 0x001fca0000011604 */
[----:B------:R-:W-:-:S05]  /*22ee0*/  IMAD.WIDE.U32 R2, R2, -0x6db6db6d, RZ ;  /* 0x9249249302027825 */ /* 0x000fca00078e00ff */
[----:B------:R-:W-:Y:S02]  /*22ef0*/  SHF.R.U32.HI R5, RZ, 0x2, R3 ;  /* 0x00000002ff057819 */ /* 0x000fe40000011603 */
[----:B------:R-:W-:Y:S02]  /*22f00*/  SEL R3, RZ, 0x1, !P0 ;  /* 0x00000001ff037807 */ /* 0x000fe40004000000 */
[----:B------:R-:W-:Y:S01]  /*22f10*/  PRMT R2, RZ, 0x7610, R2 ;  /* 0x00007610ff027816 */ /* 0x000fe20000000002 */
[----:B------:R-:W-:Y:S01]  /*22f20*/  IMAD R7, R5, -0xe, R4 ;  /* 0xfffffff205077824 */ /* 0x000fe200078e0204 */
[----:B------:R-:W-:Y:S01]  /*22f30*/  LOP3.LUT R6, R6, R3, RZ, 0x3c, !PT ;  /* 0x0000000306067212 */ /* 0x000fe200078e3cff */
[----:B------:R-:W-:-:S03]  /*22f40*/  IMAD.MOV.U32 R4, RZ, RZ, -0x1 ;  /* 0xffffffffff047424 */ /* 0x000fc600078e00ff */
[----:B------:R-:W-:Y:S01]  /*22f50*/  @P1 LOP3.LUT R6, R6, 0x1, R5, 0x78, !PT ;  /* 0x0000000106061812 */ /* 0x000fe200078e7805 */
[----:B------:R-:W-:Y:S01]  /*22f60*/  IMAD.MOV.U32 R5, RZ, RZ, -0x1 ;  /* 0xffffffffff057424 */ /* 0x000fe200078e00ff */
[----:B---3--:R-:W-:-:S04]  /*22f70*/  IADD3 R14, P0, R14, UR22, RZ ;  /* 0x000000160e0e7c10 */ /* 0x008fc8000ff1e0ff */
[----:B--2---:R-:W-:Y:S01]  /*22f80*/  IADD3.X R16, R16, UR16, RZ, P0, !PT ;  /* 0x0000001010107c10 */ /* 0x004fe200087fe4ff */
[----:B------:R0:W-:Y:S01]  /*22f90*/  STL [R1+0x464], R14 ;  /* 0x0004640e01007387 */ /* 0x0001e20000100800 */
[----:B------:R-:W-:-:S03]  /*22fa0*/  ISETP.GE.U32.AND P0, PT, R14, UR8, PT ;  /* 0x000000080e007c0c */ /* 0x000fc6000bf06070 */
[----:B------:R0:W-:Y:S01]  /*22fb0*/  STL [R1+0x460], R16 ;  /* 0x0004601001007387 */ /* 0x0001e20000100800 */
[----:B------:R-:W-:-:S13]  /*22fc0*/  ISETP.GE.U32.AND.EX P0, PT, R16, UR9, PT, P0 ;  /* 0x0000000910007c0c */ /* 0x000fda000bf06100 */
[----:B0-----:R-:W-:Y:S05]  /*22fd0*/  @P0 BRA `(.L_x_568) ;  /* 0x0000000400500947 */ /* 0x001fea0003800000 */
[----:B------:R-:W0:Y:S01]  /*22fe0*/  S2R R8, SR_CTAID.X ;  /* 0x0000000000087919 */ /* 0x000e220000002500 */
[----:B------:R-:W-:Y:S01]  /*22ff0*/  ULDC UR8, c[0x0][0x150] ;  /* 0x0000540000087ab9 */ /* 0x000fe20000000800 */
[----:B------:R-:W1:Y:S01]  /*23000*/  LDC R3, c[0x0][0x144] ;  /* 0x00005100ff037b82 */ /* 0x000e620000000800 */
[----:B------:R-:W-:Y:S01]  /*23010*/  ULDC UR11, c[0x0][0x630] ;  /* 0x00018c00000b7ab9 */ /* 0x000fe20000000800 */
[----:B------:R-:W2:Y:S06]  /*23020*/  S2R R5, SR_CTAID.Y ;  /* 0x0000000000057919 */ /* 0x000eac0000002600 */
[----:B------:R-:W3:Y:S01]  /*23030*/  LDC R12, c[0x0][0x148] ;  /* 0x00005200ff0c7b82 */ /* 0x000ee20000000800 */
[----:B0-----:R-:W-:-:S02]  /*23040*/  I2FP.F32.U32 R2, R8 ;  /* 0x0000000800027245 */ /* 0x001fc40000201000 */
[----:B--2---:R-:W-:-:S03]  /*23050*/  I2FP.F32.U32 R4, R5 ;  /* 0x0000000500047245 */ /* 0x004fc60000201000 */
[----:B------:R-:W-:Y:S01]  /*23060*/  FMUL R2, R2, UR8 ;  /* 0x0000000802027c20 */ /* 0x000fe20008400000 */
[----:B------:R-:W-:Y:S02]  /*23070*/  ULDC UR8, c[0x0][0x154] ;  /* 0x0000550000087ab9 */ /* 0x000fe40000000800 */
[----:B------:R-:W-:Y:S01]  /*23080*/  FMUL R10, R4, UR8 ;  /* 0x00000008040a7c20 */ /* 0x000fe20008400000 */
[----:B------:R-:W-:Y:S02]  /*23090*/  ULDC.64 UR8, c[0x0][0x628] ;  /* 0x00018a0000087ab9 */ /* 0x000fe40000000a00 */
[----:B------:R-:W0:Y:S01]  /*230a0*/  F2I.U32.TRUNC.NTZ R2, R2 ;  /* 0x0000000200027305 */ /* 0x000e22000020f000 */
[----:B------:R-:W-:-:S04]  /*230b0*/  ISETP.NE.U32.AND P0, PT, RZ, UR8, PT ;  /* 0x00000008ff007c0c */ /* 0x000fc8000bf05070 */
[----:B------:R-:W-:-:S03]  /*230c0*/  ISETP.NE.AND.EX P0, PT, RZ, UR9, PT, P0 ;  /* 0x00000009ff007c0c */ /* 0x000fc6000bf05300 */
[----:B------:R-:W2:Y:S01]  /*230d0*/  F2I.U32.TRUNC.NTZ R10, R10 ;  /* 0x0000000a000a7305 */ /* 0x000ea2000020f000 */
[----:B0-----:R-:W-:Y:S02]  /*230e0*/  IMAD.MOV R4, RZ, RZ, -R2 ;  /* 0x000000ffff047224 */ /* 0x001fe400078e0a02 */
[----:B------:R-:W-:Y:S02]  /*230f0*/  IMAD.MOV.U32 R2, RZ, RZ, R14 ;  /* 0x000000ffff027224 */ /* 0x000fe400078e000e */
[----:B-1----:R-:W-:Y:S02]  /*23100*/  IMAD R8, R3, R4, R8 ;  /* 0x0000000403087224 */ /* 0x002fe400078e0208 */
[----:B--2---:R-:W-:-:S04]  /*23110*/  IMAD.MOV R3, RZ, RZ, -R10 ;  /* 0x000000ffff037224 */ /* 0x004fc800078e0a0a */
[----:B---3--:R-:W-:Y:S02]  /*23120*/  @P4 IMAD R8, R12, R3, R5 ;  /* 0x000000030c084224 */ /* 0x008fe400078e0205 */
[----:B------:R-:W-:Y:S01]  /*23130*/  IMAD.MOV.U32 R3, RZ, RZ, R16 ;  /* 0x000000ffff037224 */ /* 0x000fe200078e0010 */
[----:B------:R-:W-:Y:S06]  /*23140*/  @!P0 BRA `(.L_x_569) ;  /* 0x0000000000288947 */ /* 0x000fec0003800000 */
[----:B------:R-:W-:Y:S02]  /*23150*/  ULDC UR10, c[0x0][0x634] ;  /* 0x00018d00000a7ab9 */ /* 0x000fe40000000800 */
[----:B------:R-:W-:-:S05]  /*23160*/  IADD3 R3, P0, R14, UR10, RZ ;  /* 0x0000000a0e037c10 */ /* 0x000fca000ff1e0ff */
[----:B------:R-:W-:-:S04]  /*23170*/  IMAD.X R11, RZ, RZ, R16, P0 ;  /* 0x000000ffff0b7224 */ /* 0x000fc800000e0610 */
[----:B------:R-:W-:-:S04]  /*23180*/  IMAD.WIDE.U32 R4, R11, UR8, RZ ;  /* 0x000000080b047c25 */ /* 0x000fc8000f8e00ff */
[----:B------:R-:W-:-:S04]  /*23190*/  IMAD.WIDE.U32 R4, P0, R3, UR9, R4 ;  /* 0x0000000903047c25 */ /* 0x000fc8000f800004 */
[----:B------:R-:W-:-:S04]  /*231a0*/  IMAD.WIDE.U32 R2, R3, UR8, RZ ;  /* 0x0000000803027c25 */ /* 0x000fc8000f8e00ff */
[----:B------:R-:W-:Y:S01]  /*231b0*/  IMAD.MOV.U32 R2, RZ, RZ, R5 ;  /* 0x000000ffff027224 */ /* 0x000fe200078e0005 */
[----:B------:R-:W-:Y:S01]  /*231c0*/  IADD3 RZ, P1, R3, R4, RZ ;  /* 0x0000000403ff7210 */ /* 0x000fe20007f3e0ff */
[----:B------:R-:W-:-:S04]  /*231d0*/  IMAD.X R3, RZ, RZ, RZ, P0 ;  /* 0x000000ffff037224 */ /* 0x000fc800000e06ff */
[----:B------:R-:W-:-:S08]  /*231e0*/  IMAD.WIDE.U32.X R2, R11, UR9, R2, P1 ;  /* 0x000000090b027c25 */ /* 0x000fd000088e0402 */
.L_x_569:
[--C-:B------:R-:W-:Y:S01]  /*231f0*/  SHF.R.U64 R10, R2, UR11, R3.reuse ;  /* 0x0000000b020a7c19 */ /* 0x100fe20008001203 */
[----:B------:R-:W-:Y:S01]  /*23200*/  ULDC.64 UR8, c[0x0][0x620] ;  /* 0x0001880000087ab9 */ /* 0x000fe20000000a00 */
[----:B------:R-:W-:Y:S01]  /*23210*/  SHF.R.U32.HI R2, RZ, UR11, R3 ;  /* 0x0000000bff027c19 */ /* 0x000fe20008011603 */
[----:B------:R-:W-:Y:S01]  /*23220*/  IMAD.MOV.U32 R3, RZ, RZ, R16 ;  /* 0x000000ffff037224 */ /* 0x000fe200078e0010 */
[----:B------:R-:W-:Y:S01]  /*23230*/  IADD3 R11, P0, RZ, -R10, RZ ;  /* 0x8000000aff0b7210 */ /* 0x000fe20007f1e0ff */
[----:B------:R-:W-:-:S04]  /*23240*/  ULDC.64 UR10, c[0x0][0x640] ;  /* 0x00019000000a7ab9 */ /* 0x000fc80000000a00 */
[----:B------:R-:W-:Y:S01]  /*23250*/  IMAD.X R2, RZ, RZ, ~R2, P0 ;  /* 0x000000ffff027224 */ /* 0x000fe200000e0e02 */
[----:B------:R-:W-:-:S03]  /*23260*/  ISETP.NE.U32.AND P0, PT, RZ, UR10, PT ;  /* 0x0000000aff007c0c */ /* 0x000fc6000bf05070 */
[----:B------:R-:W-:Y:S01]  /*23270*/  IMAD R2, R2, UR8, RZ ;  /* 0x0000000802027c24 */ /* 0x000fe2000f8e02ff */
[----:B------:R-:W-:-:S03]  /*23280*/  ISETP.NE.AND.EX P0, PT, RZ, UR11, PT, P0 ;  /* 0x0000000bff007c0c */ /* 0x000fc6000bf05300 */
[----:B------:R-:W-:Y:S02]  /*23290*/  IMAD R5, R11, UR9, R2 ;  /* 0x000000090b057c24 */ /* 0x000fe4000f8e0202 */
[----:B------:R-:W-:-:S04]  /*232a0*/  IMAD.MOV.U32 R2, RZ, RZ, R14 ;  /* 0x000000ffff027224 */ /* 0x000fc800078e000e */
[----:B------:R-:W-:Y:S01]  /*232b0*/  IMAD.WIDE.U32 R2, R11, UR8, R2 ;  /* 0x000000080b027c25 */ /* 0x000fe2000f8e0002 */
[----:B------:R-:W-:-:S03]  /*232c0*/  ULDC UR8, c[0x0][0x618] ;  /* 0x0001860000087ab9 */ /* 0x000fc60000000800 */
[----:B------:R-:W-:-:S05]  /*232d0*/  IMAD.IADD R3, R3, 0x1, R5 ;  /* 0x0000000103037824 */ /* 0x000fca00078e0205 */
[--C-:B------:R-:W-:Y:S02]  /*232e0*/  SHF.R.U64 R11, R2, UR8, R3.reuse ;  /* 0x00000008020b7c19 */ /* 0x100fe40008001203 */
[----:B------:R-:W-:Y:S01]  /*232f0*/  SHF.R.U32.HI R2, RZ, UR8, R3 ;  /* 0x00000008ff027c19 */ /* 0x000fe20008011603 */
[----:B------:R-:W-:-:S03]  /*23300*/  ULDC UR8, c[0x0][0x608] ;  /* 0x0001820000087ab9 */ /* 0x000fc60000000800 */
[--C-:B------:R-:W-:Y:S02]  /*23310*/  SHF.R.U64 R12, R11, UR8, R2.reuse ;  /* 0x000000080b0c7c19 */ /* 0x100fe40008001202 */
[----:B------:R-:W-:Y:S01]  /*23320*/  SHF.R.U32.HI R3, RZ, UR8, R2 ;  /* 0x00000008ff037c19 */ /* 0x000fe20008011602 */
[----:B------:R-:W-:-:S03]  /*23330*/  ULDC UR8, c[0x0][0x658] ;  /* 0x0001960000087ab9 */ /* 0x000fc60000000800 */
[--C-:B------:R-:W-:Y:S02]  /*23340*/  SHF.R.U64 R13, R12, UR8, R3.reuse ;  /* 0x000000080c0d7c19 */ /* 0x100fe40008001203 */
[----:B------:R-:W-:-:S03]  /*23350*/  SHF.R.U32.HI R14, RZ, UR8, R3 ;  /* 0x00000008ff0e7c19 */ /* 0x000fc60008011603 */
[----:B------:R-:W-:Y:S02]  /*23360*/  IMAD.MOV.U32 R2, RZ, RZ, R13 ;  /* 0x000000ffff027224 */ /* 0x000fe400078e000d */
        /* <DEDUP_REMOVED lines=12> */
.L_x_570:
[----:B------:R-:W-:Y:S01]  /*23430*/  ULDC UR8, c[0x0][0x648] ;  /* 0x0001920000087ab9 */ /* 0x000fe20000000800 */
[----:B------:R-:W-:Y:S02]  /*23440*/  LOP3.LUT R12, R12, UR7, RZ, 0xc0, !PT ;  /* 0x000000070c0c7c12 */ /* 0x000fe4000f8ec0ff */
[----:B------:R-:W-:Y:S01]  /*23450*/  SHF.R.U64 R3, R2, UR8, R3 ;  /* 0x0000000802037c19 */ /* 0x000fe20008001203 */
[----:B------:R-:W-:-:S04]  /*23460*/  ULDC UR8, c[0x0][0x638] ;  /* 0x00018e0000087ab9 */ /* 0x000fc80000000800 */
[----:B------:R-:W-:Y:S02]  /*23470*/  IMAD.MOV R2, RZ, RZ, -R3 ;  /* 0x000000ffff027224 */ /* 0x000fe400078e0a03 */
[----:B------:R-:W-:Y:S02]  /*23480*/  IMAD R5, R3, UR5, R12 ;  /* 0x0000000503057c24 */ /* 0x000fe4000f8e020c */
[----:B------:R-:W-:Y:S01]  /*23490*/  IMAD R13, R2, UR8, R13 ;  /* 0x00000008020d7c24 */ /* 0x000fe2000f8e020d */
[----:B------:R-:W-:Y:S01]  /*234a0*/  ULDC UR8, c[0x0][0x610] ;  /* 0x0001840000087ab9 */ /* 0x000fe20000000800 */
[----:B------:R-:W-:Y:S01]  /*234b0*/  LOP3.LUT R2, R11, UR4, RZ, 0xc0, !PT ;  /* 0x000000040b027c12 */ /* 0x000fe2000f8ec0ff */
[----:B------:R-:W-:Y:S01]  /*234c0*/  IMAD R8, R5, UR8, R8 ;  /* 0x0000000805087c24 */ /* 0x000fe2000f8e0208 */
[----:B------:R-:W-:-:S03]  /*234d0*/  ULDC UR8, c[0x0][0x600] ;  /* 0x0001800000087ab9 */ /* 0x000fc60000000800 */
[----:B------:R-:W-:Y:S02]  /*234e0*/  IMAD R13, R13, UR8, R2 ;  /* 0x000000080d0d7c24 */ /* 0x000fe4000f8e0202 */
[----:B------:R-:W-:-:S03]  /*234f0*/  IMAD.MOV.U32 R2, RZ, RZ, 0x1 ;  /* 0x00000001ff027424 */ /* 0x000fc600078e00ff */
[----:B------:R-:W-:Y:S02]  /*23500*/  SEL R4, R13, R8, !P4 ;  /* 0x000000080d047207 */ /* 0x000fe40006000000 */
[----:B------:R-:W-:-:S07]  /*23510*/  SEL R5, R8, R13, !P4 ;  /* 0x0000000d08057207 */ /* 0x000fce0006000000 */
.L_x_568:
[----:B------:R-:W-:Y:S05]  /*23520*/  BSYNC B1 ;  /* 0x0000000000017941 */ /* 0x000fea0003800000 */
.L_x_567:
[----:B------:R-:W-:-:S13]  /*23530*/  LOP3.LUT P0, RZ, R2, 0xff, RZ, 0xc0, !PT ;  /* 0x000000ff02ff7812 */ /* 0x000fda000780c0ff */
[----:B------:R-:W-:Y:S05]  /*23540*/  @P0 BRA `(.L_x_571) ;  /* 0xfffffff4001c0947 */ /* 0x000fea000383ffff */
[----:B------:R-:W-:Y:S05]  /*23550*/  BSYNC B0 ;  /* 0x0000000000007941 */ /* 0x000fea0003800000 */
.L_x_560:
[----:B------:R-:W-:-:S03]  /*23560*/  UMOV UR8, 0xffffffff ;  /* 0xffffffff00087882 */ /* 0x000fc60000000000 */
[----:B------:R-:W-:Y:S05]  /*23570*/  BRA.DIV UR8, `(.L_x_572) ;  /* 0x0000000a08907947 */ /* 0x000fea000b800000 */
[----:B------:R-:W-:-:S13]  /*23580*/  ELECT P0, URZ, PT ;  /* 0x00000000003f782f */ /* 0x000fda0003800000 */
.L_x_596:
[----:B------:R-:W-:Y:S04]  /*23590*/  BSSY B0, `(.L_x_573) ;  /* 0x0000086000007945 */ /* 0x000fe80003800000 */
[----:B------:R-:W-:Y:S05]  /*235a0*/  @!P0 BRA `(.L_x_574) ;  /* 0x0000000800108947 */ /* 0x000fea0003800000 */
[----:B------:R-:W-:-:S04]  /*235b0*/  ULOP3.LUT UR8, UR13, 0x2, URZ, 0xfc, !UPT ;  /* 0x000000020d087892 */ /* 0x000fc8000f8efc3f */
[----:B------:R-:W-:-:S06]  /*235c0*/  UISETP.NE.AND UP0, UPT, UR8, 0x3, UPT ;  /* 0x000000030800788c */ /* 0x000fcc000bf05270 */
[----:B------:R-:W-:-:S13]  /*235d0*/  PLOP3.LUT P0, PT, PT, PT, UP0, 0x80, 0x0 ;  /* 0x000000000000781c */ /* 0x000fda0003f0f008 */
[----:B------:R-:W-:Y:S05]  /*235e0*/  @!P0 BRA `(.L_x_575) ;  /* 0x0000000000048947 */ /* 0x000fea0003800000 */
[----:B------:R-:W-:Y:S01]  /*235f0*/  BPT.TRAP 0x1 ;  /* 0x000000040000795c */ /* 0x000fe20000300000 */
.L_x_575:
[----:B------:R-:W0:Y:S01]  /*23600*/  S2R R3, SR_CgaCtaId ;  /* 0x0000000000037919 */ /* 0x000e220000008800 */
[----:B------:R-:W-:Y:S02]  /*23610*/  MOV R0, 0x400 ;  /* 0x0000040000007802 */ /* 0x000fe40000000f00 */
[----:B------:R-:W-:Y:S02]  /*23620*/  SHF.L.U32 R2, R6, 0x1f, RZ ;  /* 0x0000001f06027819 */ /* 0x000fe400000006ff */
[----:B0-----:R-:W-:-:S05]  /*23630*/  LEA R0, R3, R0, 0x18 ;  /* 0x0000000003007211 */ /* 0x001fca00078ec0ff */
[----:B------:R-:W-:-:S04]  /*23640*/  VIADD R0, R0, 0x70 ;  /* 0x0000007000007836 */ /* 0x000fc80000000000 */
[----:B------:R-:W-:-:S04]  /*23650*/  IMAD R3, R7, 0x8, R0 ;  /* 0x0000000807037824 */ /* 0x000fc800078e0200 */
[----:B------:R-:W0:Y:S02]  /*23660*/  SYNCS.PHASECHK.TRANS64.TRYWAIT P0, [R3+URZ], R2 ;  /* 0x00000002030075a7 */ /* 0x000e24000800017f */
[----:B0-----:R-:W-:Y:S05]  /*23670*/  @!P0 BRA `(.L_x_576) ;  /* 0x0000000800708947 */ /* 0x001fea0003800000 */
.L_x_597:
[----:B------:R-:W-:-:S05]  /*23680*/  VIADD R7, R7, 0x1 ;  /* 0x0000000107077836 */ /* 0x000fca0000000000 */
[----:B------:R-:W-:-:S04]  /*23690*/  ISETP.NE.AND P0, PT, R7, 0xe, PT ;  /* 0x0000000e0700780c */ /* 0x000fc80003f05270 */
[----:B0-----:R-:W-:Y:S02]  /*236a0*/  SEL R3, RZ, 0x1, P0 ;  /* 0x00000001ff037807 */ /* 0x001fe40000000000 */
[----:B------:R-:W-:Y:S02]  /*236b0*/  SEL R7, R7, RZ, P0 ;  /* 0x000000ff07077207 */ /* 0x000fe40000000000 */
[----:B------:R-:W-:-:S03]  /*236c0*/  LOP3.LUT R6, R6, R3, RZ, 0x3c, !PT ;  /* 0x0000000306067212 */ /* 0x000fc600078e3cff */
[----:B------:R-:W-:Y:S01]  /*236d0*/  IMAD R3, R7, 0x8, R0 ;  /* 0x0000000807037824 */ /* 0x000fe200078e0200 */
[----:B------:R-:W-:-:S04]  /*236e0*/  SHF.L.U32 R2, R6, 0x1f, RZ ;  /* 0x0000001f06027819 */ /* 0x000fc800000006ff */
[----:B------:R-:W0:Y:S02]  /*236f0*/  SYNCS.PHASECHK.TRANS64.TRYWAIT P0, [R3+URZ], R2 ;  /* 0x00000002030075a7 */ /* 0x000e24000800017f */
[----:B0-----:R-:W-:Y:S05]  /*23700*/  @!P0 BRA `(.L_x_577) ;  /* 0x0000000800608947 */ /* 0x001fea0003800000 */
.L_x_598:
[----:B0-----:R-:W-:-:S05]  /*23710*/  VIADD R2, R7, 0x1 ;  /* 0x0000000107027836 */ /* 0x001fca0000000000 */
[----:B------:R-:W-:-:S04]  /*23720*/  ISETP.NE.AND P0, PT, R2, 0xe, PT ;  /* 0x0000000e0200780c */ /* 0x000fc80003f05270 */
[----:B------:R-:W-:Y:S02]  /*23730*/  SEL R3, RZ, 0x1, P0 ;  /* 0x00000001ff037807 */ /* 0x000fe40000000000 */
[----:B------:R-:W-:Y:S02]  /*23740*/  SEL R5, R2, RZ, P0 ;  /* 0x000000ff02057207 */ /* 0x000fe40000000000 */
[----:B------:R-:W-:-:S03]  /*23750*/  LOP3.LUT R6, R6, R3, RZ, 0x3c, !PT ;  /* 0x0000000306067212 */ /* 0x000fc600078e3cff */
[----:B------:R-:W-:Y:S01]  /*23760*/  IMAD R3, R5, 0x8, R0 ;  /* 0x0000000805037824 */ /* 0x000fe200078e0200 */
[----:B------:R-:W-:-:S04]  /*23770*/  SHF.L.U32 R2, R6, 0x1f, RZ ;  /* 0x0000001f06027819 */ /* 0x000fc800000006ff */
[----:B------:R-:W0:Y:S02]  /*23780*/  SYNCS.PHASECHK.TRANS64.TRYWAIT P0, [R3+URZ], R2 ;  /* 0x00000002030075a7 */ /* 0x000e24000800017f */
[----:B0-----:R-:W-:Y:S05]  /*23790*/  @!P0 BRA `(.L_x_578) ;  /* 0x0000000800508947 */ /* 0x001fea0003800000 */
.L_x_599:
        /* <DEDUP_REMOVED lines=9> */
.L_x_600:
        /* <DEDUP_REMOVED lines=9> */
.L_x_601:
        /* <DEDUP_REMOVED lines=9> */
.L_x_602:
        /* <DEDUP_REMOVED lines=9> */
.L_x_603:
        /* <DEDUP_REMOVED lines=9> */
.L_x_604:
        /* <DEDUP_REMOVED lines=9> */
.L_x_605:
        /* <DEDUP_REMOVED lines=9> */
.L_x_606:
        /* <DEDUP_REMOVED lines=9> */
.L_x_607:
        /* <DEDUP_REMOVED lines=9> */
.L_x_608:
        /* <DEDUP_REMOVED lines=9> */
.L_x_609:
[----:B0-----:R-:W-:-:S05]  /*23d40*/  VIADD R2, R5, 0x1 ;  /* 0x0000000105027836 */ /* 0x001fca0000000000 */
[----:B------:R-:W-:-:S04]  /*23d50*/  ISETP.NE.AND P0, PT, R2, 0xe, PT ;  /* 0x0000000e0200780c */ /* 0x000fc80003f05270 */
[----:B------:R-:W-:Y:S02]  /*23d60*/  SEL R4, RZ, 0x1, P0 ;  /* 0x00000001ff047807 */ /* 0x000fe40000000000 */
[----:B------:R-:W-:Y:S02]  /*23d70*/  SEL R3, R2, RZ, P0 ;  /* 0x000000ff02037207 */ /* 0x000fe40000000000 */
[----:B------:R-:W-:-:S03]  /*23d80*/  LOP3.LUT R4, R7, R4, RZ, 0x3c, !PT ;  /* 0x0000000407047212 */ /* 0x000fc600078e3cff */
[----:B------:R-:W-:Y:S01]  /*23d90*/  IMAD R3, R3, 0x8, R0 ;  /* 0x0000000803037824 */ /* 0x000fe200078e0200 */
[----:B------:R-:W-:-:S07]  /*23da0*/  SHF.L.U32 R0, R4, 0x1f, RZ ;  /* 0x0000001f04007819 */ /* 0x000fce00000006ff */
.L_x_589:
[----:B0-----:R0:W1:Y:S02]  /*23db0*/  SYNCS.PHASECHK.TRANS64.TRYWAIT P0, [R3+URZ], R0 ;  /* 0x00000000030075a7 */ /* 0x001064000800017f */
[----:B-1----:R-:W-:Y:S05]  /*23dc0*/  @!P0 NANOSLEEP.SYNCS 0x989680 ;  /* 0x009896800000895d */ /* 0x002fea0003900000 */
[----:B------:R-:W1:Y:S02]  /*23dd0*/  @!P0 SYNCS.PHASECHK.TRANS64 P0, [R3+URZ], R0 ;  /* 0x00000000030085a7 */ /* 0x000e64000800007f */
[----:B-1----:R-:W-:Y:S05]  /*23de0*/  @!P0 BRA `(.L_x_589) ;  /* 0xfffffffc00f08947 */ /* 0x002fea000383ffff */
.L_x_574:
[----:B------:R-:W-:Y:S05]  /*23df0*/  BSYNC B0 ;  /* 0x0000000000007941 */ /* 0x000fea0003800000 */
.L_x_573:
[----:B------:R-:W-:Y:S05]  /*23e00*/  EXIT ;  /* 0x000000000000794d */ /* 0x000fea0003800000 */
.L_x_22:
[----:B--2---:R-:W-:-:S04]  /*23e10*/  IMAD.U32 R3, RZ, RZ, UR7 ;  /* 0x00000007ff037e24 */ /* 0x004fc8000f8e00ff */
[----:B------:R2:W4:Y:S03]  /*23e20*/  SYNCS.PHASECHK.TRANS64.TRYWAIT P0, [R3+URZ], R0 ;  /* 0x00000000030075a7 */ /* 0x000526000800017f */
[----:B----4-:R-:W-:Y:S05]  /*23e30*/  @!P0 NANOSLEEP.SYNCS 0x989680 ;  /* 0x009896800000895d */ /* 0x010fea0003900000 */
[----:B------:R-:W4:Y:S02]  /*23e40*/  @!P0 SYNCS.PHASECHK.TRANS64 P0, [R3+URZ], R0 ;  /* 0x00000000030085a7 */ /* 0x000f24000800007f */
[----:B----4-:R-:W-:Y:S05]  /*23e50*/  @!P0 BRA `(.L_x_22) ;  /* 0xfffffffc00ec8947 */ /* 0x010fea000383ffff */
[----:B------:R-:W-:Y:S05]  /*23e60*/  BRA `(.L_x_21) ;  /* 0xfffffdf0004c7947 */ /* 0x000fea000383ffff */
.L_x_28:
[----:B-----5:R4:W-:Y:S02]  /*23e70*/  STL [R1+0x478], R0 ;  /* 0x0004780001007387 */ /* 0x0209e40000100800 */
[----:B----4-:R-:W-:-:S04]  /*23e80*/  IMAD.U32 R0, RZ, RZ, UR15 ;  /* 0x0000000fff007e24 */ /* 0x010fc8000f8e00ff */
[----:B------:R4:W0:Y:S03]  /*23e90*/  SYNCS.PHASECHK.TRANS64.TRYWAIT P0, [R0+URZ], R3 ;  /* 0x00000003000075a7 */ /* 0x000826000800017f */
[----:B0-----:R-:W-:Y:S05]  /*23ea0*/  @!P0 NANOSLEEP.SYNCS 0x989680 ;  /* 0x009896800000895d */ /* 0x001fea0003900000 */
[----:B------:R4:W0:Y:S02]  /*23eb0*/  @!P0 SYNCS.PHASECHK.TRANS64 P0, [R0+URZ], R3 ;  /* 0x00000003000085a7 */ /* 0x000824000800007f */
[----:B----4-:R4:W5:Y:S02]  /*23ec0*/  LDL.LU R0, [R1+0x478] ;  /* 0x0004780001007983 */ /* 0x0109640000300800 */
[----:B0---4-:R-:W-:Y:S05]  /*23ed0*/  @!P0 BRA `(.L_x_28) ;  /* 0xfffffffc00e48947 */ /* 0x011fea000383ffff */
[----:B------:R-:W-:Y:S05]  /*23ee0*/  BRA `(.L_x_27) ;  /* 0xfffffe28002c7947 */ /* 0x000fea000383ffff */
.L_x_561:
[----:B------:R-:W-:Y:S01]  /*23ef0*/  BSSY B1, `(.L_x_590) ;  /* 0x0000006000017945 */ /* 0x000fe20003800000 */
[----:B------:R-:W-:-:S07]  /*23f00*/  IMAD.MOV.U32 R2, RZ, RZ, -0x1 ;  /* 0xffffffffff027424 */ /* 0x000fce00078e00ff */
[----:B------:R-:W-:Y:S05]  /*23f10*/  WARPSYNC.COLLECTIVE R2, `(.L_x_591) ;  /* 0x00000000020c7348 */ /* 0x000fea0003c00000 */
[----:B------:R-:W-:Y:S02]  /*23f20*/  ELECT P0, UR62, PT ;  /* 0x00000000003e782f */ /* 0x000fe40003800000 */
[----:B------:R-:W-:Y:S01]  /*23f30*/  MOV R2, UR62 ;  /* 0x0000003e00027c02 */ /* 0x000fe20008000f00 */
[----:B------:R-:W-:Y:S10]  /*23f40*/  ENDCOLLECTIVE ;  /* 0x000000000000791b */ /* 0x000ff40003800000 */
.L_x_591:
[----:B------:R-:W-:Y:S05]  /*23f50*/  BSYNC B1 ;  /* 0x0000000000017941 */ /* 0x000fea0003800000 */
.L_x_590:
[----:B------:R-:W-:Y:S05]  /*23f60*/  BRA `(.L_x_592) ;  /* 0xffffffe800a07947 */ /* 0x000fea000383ffff */
.L_x_564:
[----:B0-----:R0:W1:Y:S02]  /*23f70*/  SYNCS.PHASECHK.TRANS64.TRYWAIT P0, [R12+URZ+0x70], R11 ;  /* 0x0000700b0c0075a7 */ /* 0x001064000800017f */
[----:B-1----:R-:W-:Y:S05]  /*23f80*/  @!P0 NANOSLEEP.SYNCS 0x989680 ;  /* 0x009896800000895d */ /* 0x002fea0003900000 */
[----:B------:R-:W1:Y:S02]  /*23f90*/  @!P0 SYNCS.PHASECHK.TRANS64 P0, [R12+URZ+0x70], R11 ;  /* 0x0000700b0c0085a7 */ /* 0x000e64000800007f */
[----:B-1----:R-:W-:Y:S05]  /*23fa0*/  @!P0 BRA `(.L_x_564) ;  /* 0xfffffffc00f08947 */ /* 0x002fea000383ffff */
[----:B------:R-:W-:Y:S05]  /*23fb0*/  BRA `(.L_x_593) ;  /* 0xffffffe800dc7947 */ /* 0x000fea000383ffff */
.L_x_572:
[----:B------:R-:W-:Y:S01]  /*23fc0*/  BSSY B0, `(.L_x_594) ;  /* 0x0000006000007945 */ /* 0x000fe20003800000 */
[----:B------:R-:W-:-:S07]  /*23fd0*/  IMAD.MOV.U32 R2, RZ, RZ, -0x1 ;  /* 0xffffffffff027424 */ /* 0x000fce00078e00ff */
[----:B------:R-:W-:Y:S05]  /*23fe0*/  WARPSYNC.COLLECTIVE R2, `(.L_x_595) ;  /* 0x00000000020c7348 */ /* 0x000fea0003c00000 */
[----:B------:R-:W-:Y:S02]  /*23ff0*/  ELECT P0, UR62, PT ;  /* 0x00000000003e782f */ /* 0x000fe40003800000 */
[----:B------:R-:W-:Y:S01]  /*24000*/  MOV R2, UR62 ;  /* 0x0000003e00027c02 */ /* 0x000fe20008000f00 */
[----:B------:R-:W-:Y:S10]  /*24010*/  ENDCOLLECTIVE ;  /* 0x000000000000791b */ /* 0x000ff40003800000 */
.L_x_595:
[----:B------:R-:W-:Y:S05]  /*24020*/  BSYNC B0 ;  /* 0x0000000000007941 */ /* 0x000fea0003800000 */
.L_x_594:
[----:B------:R-:W-:Y:S05]  /*24030*/  BRA `(.L_x_596) ;  /* 0xfffffff400547947 */ /* 0x000fea000383ffff */
.L_x_576:
[----:B0-----:R0:W1:Y:S02]  /*24040*/  SYNCS.PHASECHK.TRANS64.TRYWAIT P0, [R3+URZ], R2 ;  /* 0x00000002030075a7 */ /* 0x001064000800017f */
[----:B-1----:R-:W-:Y:S05]  /*24050*/  @!P0 NANOSLEEP.SYNCS 0x989680 ;  /* 0x009896800000895d */ /* 0x002fea0003900000 */
[----:B------:R-:W1:Y:S02]  /*24060*/  @!P0 SYNCS.PHASECHK.TRANS64 P0, [R3+URZ], R2 ;  /* 0x00000002030085a7 */ /* 0x000e64000800007f */
[----:B-1----:R-:W-:Y:S05]  /*24070*/  @!P0 BRA `(.L_x_576) ;  /* 0xfffffffc00f08947 */ /* 0x002fea000383ffff */
[----:B------:R-:W-:Y:S05]  /*24080*/  BRA `(.L_x_597) ;  /* 0xfffffff4007c7947 */ /* 0x000fea000383ffff */
.L_x_577:
[----:B0-----:R0:W1:Y:S02]  /*24090*/  SYNCS.PHASECHK.TRANS64.TRYWAIT P0, [R3+URZ], R2 ;  /* 0x00000002030075a7 */ /* 0x001064000800017f */
[----:B-1----:R-:W-:Y:S05]  /*240a0*/  @!P0 NANOSLEEP.SYNCS 0x989680 ;  /* 0x009896800000895d */ /* 0x002fea0003900000 */
[----:B------:R-:W1:Y:S02]  /*240b0*/  @!P0 SYNCS.PHASECHK.TRANS64 P0, [R3+URZ], R2 ;  /* 0x00000002030085a7 */ /* 0x000e64000800007f */
[----:B-1----:R-:W-:Y:S05]  /*240c0*/  @!P0 BRA `(.L_x_577) ;  /* 0xfffffffc00f08947 */ /* 0x002fea000383ffff */
[----:B------:R-:W-:Y:S05]  /*240d0*/  BRA `(.L_x_598) ;  /* 0xfffffff4008c7947 */ /* 0x000fea000383ffff */
.L_x_578:
[----:B0-----:R0:W1:Y:S02]  /*240e0*/  SYNCS.PHASECHK.TRANS64.TRYWAIT P0, [R3+URZ], R2 ;  /* 0x00000002030075a7 */ /* 0x001064000800017f */
[----:B-1----:R-:W-:Y:S05]  /*240f0*/  @!P0 NANOSLEEP.SYNCS 0x989680 ;  /* 0x009896800000895d */ /* 0x002fea0003900000 */
[----:B------:R-:W1:Y:S02]  /*24100*/  @!P0 SYNCS.PHASECHK.TRANS64 P0, [R3+URZ], R2 ;  /* 0x00000002030085a7 */ /* 0x000e64000800007f */
[----:B-1----:R-:W-:Y:S05]  /*24110*/  @!P0 BRA `(.L_x_578) ;  /* 0xfffffffc00f08947 */ /* 0x002fea000383ffff */
[----:B------:R-:W-:Y:S05]  /*24120*/  BRA `(.L_x_599) ;  /* 0xfffffff4009c7947 */ /* 0x000fea000383ffff */
.L_x_579:
[----:B0-----:R0:W1:Y:S02]  /*24130*/  SYNCS.PHASECHK.TRANS64.TRYWAIT P0, [R3+URZ], R2 ;  /* 0x00000002030075a7 */ /* 0x001064000800017f */
[----:B-1----:R-:W-:Y:S05]  /*24140*/  @!P0 NANOSLEEP.SYNCS 0x989680 ;  /* 0x009896800000895d */ /* 0x002fea0003900000 */
[----:B------:R-:W1:Y:S02]  /*24150*/  @!P0 SYNCS.PHASECHK.TRANS64 P0, [R3+URZ], R2 ;  /* 0x00000002030085a7 */ /* 0x000e64000800007f */
[----:B-1----:R-:W-:Y:S05]  /*24160*/  @!P0 BRA `(.L_x_579) ;  /* 0xfffffffc00f08947 */ /* 0x002fea000383ffff */
[----:B------:R-:W-:Y:S05]  /*24170*/  BRA `(.L_x_600) ;  /* 0xfffffff400ac7947 */ /* 0x000fea000383ffff */
.L_x_580:
[----:B0-----:R0:W1:Y:S02]  /*24180*/  SYNCS.PHASECHK.TRANS64.TRYWAIT P0, [R3+URZ], R2 ;  /* 0x00000002030075a7 */ /* 0x001064000800017f */
[----:B-1----:R-:W-:Y:S05]  /*24190*/  @!P0 NANOSLEEP.SYNCS 0x989680 ;  /* 0x009896800000895d */ /* 0x002fea0003900000 */
[----:B------:R-:W1:Y:S02]  /*241a0*/  @!P0 SYNCS.PHASECHK.TRANS64 P0, [R3+URZ], R2 ;  /* 0x00000002030085a7 */ /* 0x000e64000800007f */
[----:B-1----:R-:W-:Y:S05]  /*241b0*/  @!P0 BRA `(.L_x_580) ;  /* 0xfffffffc00f08947 */ /* 0x002fea000383ffff */
[----:B------:R-:W-:Y:S05]  /*241c0*/  BRA `(.L_x_601) ;  /* 0xfffffff400bc7947 */ /* 0x000fea000383ffff */
.L_x_581:
[----:B0-----:R0:W1:Y:S02]  /*241d0*/  SYNCS.PHASECHK.TRANS64.TRYWAIT P0, [R3+URZ], R2 ;  /* 0x00000002030075a7 */ /* 0x001064000800017f */
[----:B-1----:R-:W-:Y:S05]  /*241e0*/  @!P0 NANOSLEEP.SYNCS 0x989680 ;  /* 0x009896800000895d */ /* 0x002fea0003900000 */
[----:B------:R-:W1:Y:S02]  /*241f0*/  @!P0 SYNCS.PHASECHK.TRANS64 P0, [R3+URZ], R2 ;  /* 0x00000002030085a7 */ /* 0x000e64000800007f */
[----:B-1----:R-:W-:Y:S05]  /*24200*/  @!P0 BRA `(.L_x_581) ;  /* 0xfffffffc00f08947 */ /* 0x002fea000383ffff */
[----:B------:R-:W-:Y:S05]  /*24210*/  BRA `(.L_x_602) ;  /* 0xfffffff400cc7947 */ /* 0x000fea000383ffff */
.L_x_582:
[----:B0-----:R0:W1:Y:S02]  /*24220*/  SYNCS.PHASECHK.TRANS64.TRYWAIT P0, [R3+URZ], R2 ;  /* 0x00000002030075a7 */ /* 0x001064000800017f */
[----:B-1----:R-:W-:Y:S05]  /*24230*/  @!P0 NANOSLEEP.SYNCS 0x989680 ;  /* 0x009896800000895d */ /* 0x002fea0003900000 */
[----:B------:R-:W1:Y:S02]  /*24240*/  @!P0 SYNCS.PHASECHK.TRANS64 P0, [R3+URZ], R2 ;  /* 0x00000002030085a7 */ /* 0x000e64000800007f */
[----:B-1----:R-:W-:Y:S05]  /*24250*/  @!P0 BRA `(.L_x_582) ;  /* 0xfffffffc00f08947 */ /* 0x002fea000383ffff */
[----:B------:R-:W-:Y:S05]  /*24260*/  BRA `(.L_x_603) ;  /* 0xfffffff400dc7947 */ /* 0x000fea000383ffff */
.L_x_583:
[----:B0-----:R0:W1:Y:S02]  /*24270*/  SYNCS.PHASECHK.TRANS64.TRYWAIT P0, [R3+URZ], R2 ;  /* 0x00000002030075a7 */ /* 0x001064000800017f */
[----:B-1----:R-:W-:Y:S05]  /*24280*/  @!P0 NANOSLEEP.SYNCS 0x989680 ;  /* 0x009896800000895d */ /* 0x002fea0003900000 */
[----:B------:R-:W1:Y:S02]  /*24290*/  @!P0 SYNCS.PHASECHK.TRANS64 P0, [R3+URZ], R2 ;  /* 0x00000002030085a7 */ /* 0x000e64000800007f */
[----:B-1----:R-:W-:Y:S05]  /*242a0*/  @!P0 BRA `(.L_x_583) ;  /* 0xfffffffc00f08947 */ /* 0x002fea000383ffff */
[----:B------:R-:W-:Y:S05]  /*242b0*/  BRA `(.L_x_604) ;  /* 0xfffffff400ec7947 */ /* 0x000fea000383ffff */
.L_x_584:
[----:B0-----:R0:W1:Y:S02]  /*242c0*/  SYNCS.PHASECHK.TRANS64.TRYWAIT P0, [R3+URZ], R2 ;  /* 0x00000002030075a7 */ /* 0x001064000800017f */
[----:B-1----:R-:W-:Y:S05]  /*242d0*/  @!P0 NANOSLEEP.SYNCS 0x989680 ;  /* 0x009896800000895d */ /* 0x002fea0003900000 */
[----:B------:R-:W1:Y:S02]  /*242e0*/  @!P0 SYNCS.PHASECHK.TRANS64 P0, [R3+URZ], R2 ;  /* 0x00000002030085a7 */ /* 0x000e64000800007f */
[----:B-1----:R-:W-:Y:S05]  /*242f0*/  @!P0 BRA `(.L_x_584) ;  /* 0xfffffffc00f08947 */ /* 0x002fea000383ffff */
[----:B------:R-:W-:Y:S05]  /*24300*/  BRA `(.L_x_605) ;  /* 0xfffffff400fc7947 */ /* 0x000fea000383ffff */
.L_x_585:
[----:B0-----:R0:W1:Y:S02]  /*24310*/  SYNCS.PHASECHK.TRANS64.TRYWAIT P0, [R3+URZ], R2 ;  /* 0x00000002030075a7 */ /* 0x001064000800017f */
[----:B-1----:R-:W-:Y:S05]  /*24320*/  @!P0 NANOSLEEP.SYNCS 0x989680 ;  /* 0x009896800000895d */ /* 0x002fea0003900000 */
[----:B------:R-:W1:Y:S02]  /*24330*/  @!P0 SYNCS.PHASECHK.TRANS64 P0, [R3+URZ], R2 ;  /* 0x00000002030085a7 */ /* 0x000e64000800007f */
[----:B-1----:R-:W-:Y:S05]  /*24340*/  @!P0 BRA `(.L_x_585) ;  /* 0xfffffffc00f08947 */ /* 0x002fea000383ffff */
[----:B------:R-:W-:Y:S05]  /*24350*/  BRA `(.L_x_606) ;  /* 0xfffffff8000c7947 */ /* 0x000fea000383ffff */
.L_x_586:
[----:B0-----:R0:W1:Y:S02]  /*24360*/  SYNCS.PHASECHK.TRANS64.TRYWAIT P0, [R3+URZ], R2 ;  /* 0x00000002030075a7 */ /* 0x001064000800017f */
[----:B-1----:R-:W-:Y:S05]  /*24370*/  @!P0 NANOSLEEP.SYNCS 0x989680 ;  /* 0x009896800000895d */ /* 0x002fea0003900000 */
[----:B------:R-:W1:Y:S02]  /*24380*/  @!P0 SYNCS.PHASECHK.TRANS64 P0, [R3+URZ], R2 ;  /* 0x00000002030085a7 */ /* 0x000e64000800007f */
[----:B-1----:R-:W-:Y:S05]  /*24390*/  @!P0 BRA `(.L_x_586) ;  /* 0xfffffffc00f08947 */ /* 0x002fea000383ffff */
[----:B------:R-:W-:Y:S05]  /*243a0*/  BRA `(.L_x_607) ;  /* 0xfffffff8001c7947 */ /* 0x000fea000383ffff */
.L_x_587:
[----:B0-----:R0:W1:Y:S02]  /*243b0*/  SYNCS.PHASECHK.TRANS64.TRYWAIT P0, [R3+URZ], R2 ;  /* 0x00000002030075a7 */ /* 0x001064000800017f */
[----:B-1----:R-:W-:Y:S05]  /*243c0*/  @!P0 NANOSLEEP.SYNCS 0x989680 ;  /* 0x009896800000895d */ /* 0x002fea0003900000 */
[----:B------:R-:W1:Y:S02]  /*243d0*/  @!P0 SYNCS.PHASECHK.TRANS64 P0, [R3+URZ], R2 ;  /* 0x00000002030085a7 */ /* 0x000e64000800007f */
[----:B-1----:R-:W-:Y:S05]  /*243e0*/  @!P0 BRA `(.L_x_587) ;  /* 0xfffffffc00f08947 */ /* 0x002fea000383ffff */
[----:B------:R-:W-:Y:S05]  /*243f0*/  BRA `(.L_x_608) ;  /* 0xfffffff8002c7947 */ /* 0x000fea000383ffff */
.L_x_588:
[----:B0-----:R0:W1:Y:S02]  /*24400*/  SYNCS.PHASECHK.TRANS64.TRYWAIT P0, [R3+URZ], R2 ;  /* 0x00000002030075a7 */ /* 0x001064000800017f */
[----:B-1----:R-:W-:Y:S05]  /*24410*/  @!P0 NANOSLEEP.SYNCS 0x989680 ;  /* 0x009896800000895d */ /* 0x002fea0003900000 */
[----:B------:R-:W1:Y:S02]  /*24420*/  @!P0 SYNCS.PHASECHK.TRANS64 P0, [R3+URZ], R2 ;  /* 0x00000002030085a7 */ /* 0x000e64000800007f */
[----:B-1----:R-:W-:Y:S05]  /*24430*/  @!P0 BRA `(.L_x_588) ;  /* 0xfffffffc00f08947 */ /* 0x002fea000383ffff */
[----:B------:R-:W-:Y:S05]  /*24440*/  BRA `(.L_x_609) ;  /* 0xfffffff8003c7947 */ /* 0x000fea000383ffff */
.L_x_610:
[----:B------:R-:W-:-:S00]  /*24450*/  BRA `(.L_x_610) ;  /* 0xfffffffc00fc7947 */ /* 0x000fc0000383ffff */
[----:B------:R-:W-:-:S00]  /*24460*/  NOP ;  /* 0x0000000000007918 */ /* 0x000fc00000000000 */
        /* <DEDUP_REMOVED lines=9> */
.L_x_611:


//--------------------- .nv.shared._ZN7cutlass13device_kernelINS_4gemm6kernel13GemmUniversalIN4cute5tupleIJiiiiEEENS1_10collective13CollectiveMmaINS1_37MainloopSm90TmaGmmaWarpSpecializedFP8ILi14ENS5_IJNS4_1CILi4EEESB_NSA_ILi1EEEEEENS1_35KernelTmaWarpSpecializedCooperativeEEENS5_IJNSA_ILi256EEESG_NSA_ILi32EEEEEENS_12float_e5m2_tENS5_IJlSC_lEEESJ_SK_NS4_8TiledMMAINS4_8MMA_AtomIJNS4_4SM904GMMA31MMA_64x256x32_F32E5M2E5M2_SS_TNILNSO_7ScaleInE1ELSQ_1EEEEEENS4_6LayoutINS5_IJNSA_ILi2EEESC_SC_EEENS5_IJSC_NSA_ILi0EEESW_EEEEENS5_IJNS4_10UnderscoreESZ_SZ_EEEEENS4_23SM90_TMA_LOAD_MULTICASTENS4_14ComposedLayoutINS4_7SwizzleILi1ELi4ELi3EEENS4_18smem_ptr_flag_bitsILi8EEENST_INS5_IJNSA_ILi8EEESH_EEENS5_IJSH_SC_EEEEEEEvNS4_8identityES12_S1C_vS1D_EENS_8epilogue10collective6detail29Sm90TmaWarpSpecializedAdapterINS1G_15DefaultEpilogueISJ_SK_SK_NS1F_6thread17LinearCombinationISJ_Li1EffLNS1K_9ScaleType4KindE0ELNS_15FloatRoundStyleE2ESJ_EENS1_15EpilogueDefaultEEEEEvvEEEEvNT_6ParamsE --------------------------
	.section	.nv.shared._ZN7cutlass13device_kernelINS_4gemm6kernel13GemmUniversalIN4cute5tupleIJiiiiEEENS1_10collective13CollectiveMmaINS1_37MainloopSm90TmaGmmaWarpSpecializedFP8ILi14ENS5_IJNS4_1CILi4EEESB_NSA_ILi1EEEEEENS1_35KernelTmaWarpSpecializedCooperativeEEENS5_IJNSA_ILi256EEESG_NSA_ILi32EEEEEENS_12float_e5m2_tENS5_IJlSC_lEEESJ_SK_NS4_8TiledMMAINS4_8MMA_AtomIJNS4_4SM904GMMA31MMA_64x256x32_F32E5M2E5M2_SS_TNILNSO_7ScaleInE1ELSQ_1EEEEEENS4_6LayoutINS5_IJNSA_ILi2EEESC_SC_EEENS5_IJSC_NSA_ILi0EEESW_EEEEENS5_IJNS4_10UnderscoreESZ_SZ_EEEEENS4_23SM90_TMA_LOAD_MULTICASTENS4_14ComposedLayoutINS4_7SwizzleILi1ELi4ELi3EEENS4_18smem_ptr_flag_bitsILi8EEENST_INS5_IJNSA_ILi8EEESH_EEENS5_IJSH_SC_EEEEEEEvNS4_8identityES12_S1C_vS1D_EENS_8epilogue10collective6detail29Sm90TmaWarpSpecializedAdapterINS1G_15DefaultEpilogueISJ_SK_SK_NS1F_6thread17LinearCombinationISJ_Li1EffLNS1K_9ScaleType4KindE0ELNS_15FloatRoundStyleE2ESJ_EENS1_15EpilogueDefaultEEEEEvvEEEEvNT_6ParamsE,"aw",@nobits
	.sectionflags	@""
	.align	16
	.zero		1024


//--------------------- .nv.shared.reserved.0     --------------------------
	.section	.nv.shared.reserved.0,"aw",@nobits
	.weak		__nv_reservedSMEM_offset_0_alias
	.size		__nv_reservedSMEM_offset_0_alias, 0, 0
	.other		__nv_reservedSMEM_offset_0_alias,@"STO_CUDA_RESERVED_SHARED STV_DEFAULT"
__nv_reservedSMEM_offset_0_alias:
	.zero		0


//--------------------- .nv.global                --------------------------
	.section	.nv.global,"aw",@nobits
.nv.global:
	.type		_ZN40_INTERNAL_7eba5848_4_k_cu_f9277e41_262464cute1_E,@object
	.size		_ZN40_INTERNAL_7eba5848_4_k_cu_f9277e41_262464cute1_E,(_ZN40_INTERNAL_7eba5848_4_k_cu_f9277e41_262464cuda3std3__45__cpo6cbeginE - _ZN40_INTERNAL_7eba5848_4_k_cu_f9277e41_262464cute1_E)
_ZN40_INTERNAL_7eba5848_4_k_cu_f9277e41_262464cute1_E:
	.zero		1
	.type		_ZN40_INTERNAL_7eba5848_4_k_cu_f9277e41_262464cuda3std3__45__cpo6cbeginE,@object
	.size		_ZN40_INTERNAL_7eba5848_4_k_cu_f9277e41_262464cuda3std3__45__cpo6cbeginE,(_ZN40_INTERNAL_7eba5848_4_k_cu_f9277e41_262464cuda3std3__48in_placeE - _ZN40_INTERNAL_7eba5848_4_k_cu_f9277e41_262464cuda3std3__45__cpo6cbeginE)
_ZN40_INTERNAL_7eba5848_4_k_cu_f9277e41_262464cuda3std3__45__cpo6cbeginE:
	.zero		1
	.type		_ZN40_INTERNAL_7eba5848_4_k_cu_f9277e41_262464cuda3std3__48in_placeE,@object
	.size		_ZN40_INTERNAL_7eba5848_4_k_cu_f9277e41_262464cuda3std3__48in_placeE,(_ZN40_INTERNAL_7eba5848_4_k_cu_f9277e41_262464cuda3std6ranges3__45__cpo9iter_moveE - _ZN40_INTERNAL_7eba5848_4_k_cu_f9277e41_262464cuda3std3__48in_placeE)
_ZN40_INTERNAL_7eba5848_4_k_cu_f9277e41_262464cuda3std3__48in_placeE:
	.zero		1
	.type		_ZN40_INTERNAL_7eba5848_4_k_cu_f9277e41_262464cuda3std6ranges3__45__cpo9iter_moveE,@object
	.size		_ZN40_INTERNAL_7eba5848_4_k_cu_f9277e41_262464cuda3std6ranges3__45__cpo9iter_moveE,(_ZN40_INTERNAL_7eba5848_4_k_cu_f9277e41_262464cuda3std3__45__cpo5beginE - _ZN40_INTERNAL_7eba5848_4_k_cu_f9277e41_262464cuda3std6ranges3__45__cpo9iter_moveE)
_ZN40_INTERNAL_7eba5848_4_k_cu_f9277e41_262464cuda3std6ranges3__45__cpo9iter_moveE:
	.zero		1
	.type		_ZN40_INTERNAL_7eba5848_4_k_cu_f9277e41_262464cuda3std3__45__cpo5beginE,@object
	.size		_ZN40_INTERNAL_7eba5848_4_k_cu_f9277e41_262464cuda3std3__45__cpo5beginE,(_ZN40_INTERNAL_7eba5848_4_k_cu_f9277e41_262464cuda3std3__442_GLOBAL__N__7eba5848_4_k_cu_f9277e41_262466ignoreE - _ZN40_INTERNAL_7eba5848_4_k_cu_f9277e41_262464cuda3std3__45__cpo5beginE)
_ZN40_INTERNAL_7eba5848_4_k_cu_f9277e41_262464cuda3std3__45__cpo5beginE:
	.zero		1
	.type		_ZN40_INTERNAL_7eba5848_4_k_cu_f9277e41_262464cuda3std3__442_GLOBAL__N__7eba5848_4_k_cu_f9277e41_262466ignoreE,@object
	.size		_ZN40_INTERNAL_7eba5848_4_k_cu_f9277e41_262464cuda3std3__442_GLOBAL__N__7eba5848_4_k_cu_f9277e41_262466ignoreE,(_ZN40_INTERNAL_7eba5848_4_k_cu_f9277e41_262464cute7productE - _ZN40_INTERNAL_7eba5848_4_k_cu_f9277e41_262464cuda3std3__442_GLOBAL__N__7eba5848_4_k_cu_f9277e41_262466ignoreE)
_ZN40_INTERNAL_7eba5848_4_k_cu_f9277e41_262464cuda3std3__442_GLOBAL__N__7eba5848_4_k_cu_f9277e41_262466ignoreE:
	.zero		1
	.type		_ZN40_INTERNAL_7eba5848_4_k_cu_f9277e41_262464cute7productE,@object
	.size		_ZN40_INTERNAL_7eba5848_4_k_cu_f9277e41_262464cute7productE,(_ZN40_INTERNAL_7eba5848_4_k_cu_f9277e41_262464cuda3std3__45__cpo3endE - _ZN40_INTERNAL_7eba5848_4_k_cu_f9277e41_262464cute7productE)
_ZN40_INTERNAL_7eba5848_4_k_cu_f9277e41_262464cute7productE:
	.zero		1
	.type		_ZN40_INTERNAL_7eba5848_4_k_cu_f9277e41_262464cuda3std3__45__cpo3endE,@object
	.size		_ZN40_INTERNAL_7eba5848_4_k_cu_f9277e41_262464cuda3std3__45__cpo3endE,(_ZN40_INTERNAL_7eba5848_4_k_cu_f9277e41_262464cuda3std3__419piecewise_constructE - _ZN40_INTERNAL_7eba5848_4_k_cu_f9277e41_262464cuda3std3__45__cpo3endE)
_ZN40_INTERNAL_7eba5848_4_k_cu_f9277e41_262464cuda3std3__45__cpo3endE:
	.zero		1
	.type		_ZN40_INTERNAL_7eba5848_4_k_cu_f9277e41_262464cuda3std3__419piecewise_constructE,@object
	.size		_ZN40_INTERNAL_7eba5848_4_k_cu_f9277e41_262464cuda3std3__419piecewise_constructE,(_ZN40_INTERNAL_7eba5848_4_k_cu_f9277e41_262464cuda3std3__45__cpo4cendE - _ZN40_INTERNAL_7eba5848_4_k_cu_f9277e41_262464cuda3std3__419piecewise_constructE)
_ZN40_INTERNAL_7eba5848_4_k_cu_f9277e41_262464cuda3std3__419piecewise_constructE:
	.zero		1
	.type		_ZN40_INTERNAL_7eba5848_4_k_cu_f9277e41_262464cuda3std3__45__cpo4cendE,@object
	.size		_ZN40_INTERNAL_7eba5848_4_k_cu_f9277e41_262464cuda3std3__45__cpo4cendE,(_ZN40_INTERNAL_7eba5848_4_k_cu_f9277e41_262464cuda3std6ranges3__45__cpo4swapE - _ZN40_INTERNAL_7eba5848_4_k_cu_f9277e41_262464cuda3std3__45__cpo4cendE)
_ZN40_INTERNAL_7eba5848_4_k_cu_f9277e41_262464cuda3std3__45__cpo4cendE:
	.zero		1
	.type		_ZN40_INTERNAL_7eba5848_4_k_cu_f9277e41_262464cuda3std6ranges3__45__cpo4swapE,@object
	.size		_ZN40_INTERNAL_7eba5848_4_k_cu_f9277e41_262464cuda3std6ranges3__45__cpo4swapE,(.L_7 - _ZN40_INTERNAL_7eba5848_4_k_cu_f9277e41_262464cuda3std6ranges3__45__cpo4swapE)
_ZN40_INTERNAL_7eba5848_4_k_cu_f9277e41_262464cuda3std6ranges3__45__cpo4swapE:
	.zero		1
.L_7:


//--------------------- .nv.constant0._ZN7cutlass13device_kernelINS_4gemm6kernel13GemmUniversalIN4cute5tupleIJiiiiEEENS1_10collective13CollectiveMmaINS1_37MainloopSm90TmaGmmaWarpSpecializedFP8ILi14ENS5_IJNS4_1CILi4EEESB_NSA_ILi1EEEEEENS1_35KernelTmaWarpSpecializedCooperativeEEENS5_IJNSA_ILi256EEESG_NSA_ILi32EEEEEENS_12float_e5m2_tENS5_IJlSC_lEEESJ_SK_NS4_8TiledMMAINS4_8MMA_AtomIJNS4_4SM904GMMA31MMA_64x256x32_F32E5M2E5M2_SS_TNILNSO_7ScaleInE1ELSQ_1EEEEEENS4_6LayoutINS5_IJNSA_ILi2EEESC_SC_EEENS5_IJSC_NSA_ILi0EEESW_EEEEENS5_IJNS4_10UnderscoreESZ_SZ_EEEEENS4_23SM90_TMA_LOAD_MULTICASTENS4_14ComposedLayoutINS4_7SwizzleILi1ELi4ELi3EEENS4_18smem_ptr_flag_bitsILi8EEENST_INS5_IJNSA_ILi8EEESH_EEENS5_IJSH_SC_EEEEEEEvNS4_8identityES12_S1C_vS1D_EENS_8epilogue10collective6detail29Sm90TmaWarpSpecializedAdapterINS1G_15DefaultEpilogueISJ_SK_SK_NS1F_6thread17LinearCombinationISJ_Li1EffLNS1K_9ScaleType4KindE0ELNS_15FloatRoundStyleE2ESJ_EENS1_15EpilogueDefaultEEEEEvvEEEEvNT_6ParamsE --------------------------
	.section	.nv.constant0._ZN7cutlass13device_kernelINS_4gemm6kernel13GemmUniversalIN4cute5tupleIJiiiiEEENS1_10collective13CollectiveMmaINS1_37MainloopSm90TmaGmmaWarpSpecializedFP8ILi14ENS5_IJNS4_1CILi4EEESB_NSA_ILi1EEEEEENS1_35KernelTmaWarpSpecializedCooperativeEEENS5_IJNSA_ILi256EEESG_NSA_ILi32EEEEEENS_12float_e5m2_tENS5_IJlSC_lEEESJ_SK_NS4_8TiledMMAINS4_8MMA_AtomIJNS4_4SM904GMMA31MMA_64x256x32_F32E5M2E5M2_SS_TNILNSO_7ScaleInE1ELSQ_1EEEEEENS4_6LayoutINS5_IJNSA_ILi2EEESC_SC_EEENS5_IJSC_NSA_ILi0EEESW_EEEEENS5_IJNS4_10UnderscoreESZ_SZ_EEEEENS4_23SM90_TMA_LOAD_MULTICASTENS4_14ComposedLayoutINS4_7SwizzleILi1ELi4ELi3EEENS4_18smem_ptr_flag_bitsILi8EEENST_INS5_IJNSA_ILi8EEESH_EEENS5_IJSH_SC_EEEEEEEvNS4_8identityES12_S1C_vS1D_EENS_8epilogue10collective6detail29Sm90TmaWarpSpecializedAdapterINS1G_15DefaultEpilogueISJ_SK_SK_NS1F_6thread17LinearCombinationISJ_Li1EffLNS1K_9ScaleType4KindE0ELNS_15FloatRoundStyleE2ESJ_EENS1_15EpilogueDefaultEEEEEvvEEEEvNT_6ParamsE,"a",@progbits
	.sectionflags	@""
	.align	4
.nv.constant0._ZN7cutlass13device_kernelINS_4gemm6kernel13GemmUniversalIN4cute5tupleIJiiiiEEENS1_10collective13CollectiveMmaINS1_37MainloopSm90TmaGmmaWarpSpecializedFP8ILi14ENS5_IJNS4_1CILi4EEESB_NSA_ILi1EEEEEENS1_35KernelTmaWarpSpecializedCooperativeEEENS5_IJNSA_ILi256EEESG_NSA_ILi32EEEEEENS_12float_e5m2_tENS5_IJlSC_lEEESJ_SK_NS4_8TiledMMAINS4_8MMA_AtomIJNS4_4SM904GMMA31MMA_64x256x32_F32E5M2E5M2_SS_TNILNSO_7ScaleInE1ELSQ_1EEEEEENS4_6LayoutINS5_IJNSA_ILi2EEESC_SC_EEENS5_IJSC_NSA_ILi0EEESW_EEEEENS5_IJNS4_10UnderscoreESZ_SZ_EEEEENS4_23SM90_TMA_LOAD_MULTICASTENS4_14ComposedLayoutINS4_7SwizzleILi1ELi4ELi3EEENS4_18smem_ptr_flag_bitsILi8EEENST_INS5_IJNSA_ILi8EEESH_EEENS5_IJSH_SC_EEEEEEEvNS4_8identityES12_S1C_vS1D_EENS_8epilogue10collective6detail29Sm90TmaWarpSpecializedAdapterINS1G_15DefaultEpilogueISJ_SK_SK_NS1F_6thread17LinearCombinationISJ_Li1EffLNS1K_9ScaleType4KindE0ELNS_15FloatRoundStyleE2ESJ_EENS1_15EpilogueDefaultEEEEEvvEEEEvNT_6ParamsE:
	.zero		1664


//--------------------- SYMBOLS --------------------------

	.type		.nv.reservedSmem.offset0,@object
	.size		.nv.reservedSmem.offset0,0x4
